// auto-generated by cutlass_sweep.gemm — config: {"arch": "sm_90", "cluster_m": 2, "cluster_n": 2, "dtype": "e4m3", "dtype_b": "e4m3", "layout": "nt", "stages": 0, "tile_k": 64, "tile_m": 128, "tile_n": 64}
#include "cutlass/cutlass.h"
#include "cutlass/gemm/collective/collective_builder.hpp"
#include "cutlass/gemm/device/gemm_universal_adapter.h"
#include "cutlass/gemm/kernel/gemm_universal.hpp"
#include "cutlass/epilogue/collective/collective_builder.hpp"

using ElemA = cutlass::float_e4m3_t;
using ElemB = cutlass::float_e4m3_t;
using ElemCD = cutlass::float_e4m3_t;
using Acc  = float;
using TileShape    = cute::Shape<cute::_128, cute::_64, cute::_64>;
using ClusterShape = cute::Shape<cute::_2, cute::_2, cute::_1>;

using CollectiveEpilogue = typename cutlass::epilogue::collective::CollectiveBuilder<
    cutlass::arch::Sm90, cutlass::arch::OpClassTensorOp,
    TileShape, ClusterShape,
    cutlass::epilogue::collective::EpilogueTileAuto,
    Acc, Acc,
    ElemCD, cutlass::layout::RowMajor, 128 / cutlass::sizeof_bits<ElemCD>::value,
    ElemCD, cutlass::layout::RowMajor, 128 / cutlass::sizeof_bits<ElemCD>::value,
    cutlass::epilogue::collective::EpilogueScheduleAuto
  >::CollectiveOp;

using CollectiveMainloop = typename cutlass::gemm::collective::CollectiveBuilder<
    cutlass::arch::Sm90, cutlass::arch::OpClassTensorOp,
    ElemA, cutlass::layout::RowMajor, 128 / cutlass::sizeof_bits<ElemA>::value,
    ElemB, cutlass::layout::ColumnMajor, 128 / cutlass::sizeof_bits<ElemB>::value,
    Acc,
    TileShape, ClusterShape,
    cutlass::gemm::collective::StageCountAutoCarveout<static_cast<int>(sizeof(typename CollectiveEpilogue::SharedStorage))>,
    cutlass::gemm::collective::KernelScheduleAuto
  >::CollectiveOp;

using GemmKernel = cutlass::gemm::kernel::GemmUniversal<
    cute::Shape<int,int,int,int>,
    CollectiveMainloop,
    CollectiveEpilogue
>;
using Gemm = cutlass::gemm::device::GemmUniversalAdapter<GemmKernel>;

// Force the device kernel symbol into the cubin without needing a host main.
auto* _anchor = &cutlass::device_kernel<GemmKernel>;


// ===== COMPILED SASS (sm_90a) =====

	.target	sm_90a

	.elftype	@"ET_EXEC"


//--------------------- .note.nv.tkinfo           --------------------------
	.section	.note.nv.tkinfo,"",@"SHT_NOTE"
	.sectionflags	@"SHF_NOTE_NV_TKINFO"
	.tkinfo
        /*0018*/ 	.word	0x00000002
        /*0030*/ 	.string	""
        /*0030*/ 	.string	"ptxas"
        /*0030*/ 	.string	"Cuda compilation tools, release 13.0, V13.0.88"
        /*0030*/ 	.string	"Build cuda_13.0.r13.0/compiler.36424714_0"
        /*0030*/ 	.string	"-arch sm_90a -m 64 "



//--------------------- .note.nv.cuinfo           --------------------------
	.section	.note.nv.cuinfo,"",@"SHT_NOTE"
	.sectionflags	@"SHF_NOTE_NV_CUINFO"
        /*0018*/ 	.short	0x0002
        /*001a*/ 	.short	0x005a
        /*001c*/ 	.short	0x0082
	.zero		2


//--------------------- .nv.info                  --------------------------
	.section	.nv.info,"",@"SHT_CUDA_INFO"
	.align	4


	//----- nvinfo : EIATTR_REGCOUNT
	.align		4
        /*0000*/ 	.byte	0x04, 0x2f
        /*0002*/ 	.short	(.L_12 - .L_11)
	.align		4
.L_11:
        /*0004*/ 	.word	index@(_ZN7cutlass13device_kernelINS_4gemm6kernel13GemmUniversalIN4cute5tupleIJiiiiEEENS1_10collective13CollectiveMmaINS1_37MainloopSm90TmaGmmaWarpSpecializedFP8ILi18ENS5_IJNS4_1CILi2EEESB_NSA_ILi1EEEEEENS1_35KernelTmaWarpSpecializedCooperativeEEENS5_IJNSA_ILi128EEENSA_ILi64EEESH_EEENS_12float_e4m3_tENS5_IJlSC_lEEESJ_SK_NS4_8TiledMMAINS4_8MMA_AtomIJNS4_4SM904GMMA30MMA_64x64x32_F32E4M3E4M3_SS_TNILNSO_7ScaleInE1ELSQ_1EEEEEENS4_6LayoutINS5_IJSB_SC_SC_EEENS5_IJSC_NSA_ILi0EEESV_EEEEENS5_IJNS4_10UnderscoreESY_SY_EEEEENS4_23SM90_TMA_LOAD_MULTICASTENS4_14ComposedLayoutINS4_7SwizzleILi2ELi4ELi3EEENS4_18smem_ptr_flag_bitsILi8EEENST_INS5_IJNSA_ILi8EEESH_EEENS5_IJSH_SC_EEEEEEEvNS4_8identityES11_S1B_vS1C_EENS_8epilogue10collective6detail29Sm90TmaWarpSpecializedAdapterINS1F_15DefaultEpilogueISJ_SK_SK_NS1E_6thread17LinearCombinationISJ_Li1EffLNS1J_9ScaleType4KindE0ELNS_15FloatRoundStyleE2ESJ_EENS1_15EpilogueDefaultEEEEEvvEEEEvNT_6ParamsE)
        /*0008*/ 	.word	0x000000a8


	//----- nvinfo : EIATTR_FRAME_SIZE
	.align		4
.L_12:
        /*000c*/ 	.byte	0x04, 0x11
        /*000e*/ 	.short	(.L_14 - .L_13)
	.align		4
.L_13:
        /*0010*/ 	.word	index@(_ZN7cutlass13device_kernelINS_4gemm6kernel13GemmUniversalIN4cute5tupleIJiiiiEEENS1_10collective13CollectiveMmaINS1_37MainloopSm90TmaGmmaWarpSpecializedFP8ILi18ENS5_IJNS4_1CILi2EEESB_NSA_ILi1EEEEEENS1_35KernelTmaWarpSpecializedCooperativeEEENS5_IJNSA_ILi128EEENSA_ILi64EEESH_EEENS_12float_e4m3_tENS5_IJlSC_lEEESJ_SK_NS4_8TiledMMAINS4_8MMA_AtomIJNS4_4SM904GMMA30MMA_64x64x32_F32E4M3E4M3_SS_TNILNSO_7ScaleInE1ELSQ_1EEEEEENS4_6LayoutINS5_IJSB_SC_SC_EEENS5_IJSC_NSA_ILi0EEESV_EEEEENS5_IJNS4_10UnderscoreESY_SY_EEEEENS4_23SM90_TMA_LOAD_MULTICASTENS4_14ComposedLayoutINS4_7SwizzleILi2ELi4ELi3EEENS4_18smem_ptr_flag_bitsILi8EEENST_INS5_IJNSA_ILi8EEESH_EEENS5_IJSH_SC_EEEEEEEvNS4_8identityES11_S1B_vS1C_EENS_8epilogue10collective6detail29Sm90TmaWarpSpecializedAdapterINS1F_15DefaultEpilogueISJ_SK_SK_NS1E_6thread17LinearCombinationISJ_Li1EffLNS1J_9ScaleType4KindE0ELNS_15FloatRoundStyleE2ESJ_EENS1_15EpilogueDefaultEEEEEvvEEEEvNT_6ParamsE)
        /*0014*/ 	.word	0x00000000


	//----- nvinfo : EIATTR_MIN_STACK_SIZE
	.align		4
.L_14:
        /*0018*/ 	.byte	0x04, 0x12
        /*001a*/ 	.short	(.L_16 - .L_15)
	.align		4
.L_15:
        /*001c*/ 	.word	index@(_ZN7cutlass13device_kernelINS_4gemm6kernel13GemmUniversalIN4cute5tupleIJiiiiEEENS1_10collective13CollectiveMmaINS1_37MainloopSm90TmaGmmaWarpSpecializedFP8ILi18ENS5_IJNS4_1CILi2EEESB_NSA_ILi1EEEEEENS1_35KernelTmaWarpSpecializedCooperativeEEENS5_IJNSA_ILi128EEENSA_ILi64EEESH_EEENS_12float_e4m3_tENS5_IJlSC_lEEESJ_SK_NS4_8TiledMMAINS4_8MMA_AtomIJNS4_4SM904GMMA30MMA_64x64x32_F32E4M3E4M3_SS_TNILNSO_7ScaleInE1ELSQ_1EEEEEENS4_6LayoutINS5_IJSB_SC_SC_EEENS5_IJSC_NSA_ILi0EEESV_EEEEENS5_IJNS4_10UnderscoreESY_SY_EEEEENS4_23SM90_TMA_LOAD_MULTICASTENS4_14ComposedLayoutINS4_7SwizzleILi2ELi4ELi3EEENS4_18smem_ptr_flag_bitsILi8EEENST_INS5_IJNSA_ILi8EEESH_EEENS5_IJSH_SC_EEEEEEEvNS4_8identityES11_S1B_vS1C_EENS_8epilogue10collective6detail29Sm90TmaWarpSpecializedAdapterINS1F_15DefaultEpilogueISJ_SK_SK_NS1E_6thread17LinearCombinationISJ_Li1EffLNS1J_9ScaleType4KindE0ELNS_15FloatRoundStyleE2ESJ_EENS1_15EpilogueDefaultEEEEEvvEEEEvNT_6ParamsE)
        /*0020*/ 	.word	0x00000000
.L_16:


//--------------------- .nv.compat                --------------------------
	.section	.nv.compat,"",@"SHT_CUDA_COMPAT_INFO"
	.align	4
        /*0000*/ 	.byte	0x02, 0x09, 0x01, 0x00, 0x02, 0x02, 0x04, 0x00, 0x02, 0x05, 0x05, 0x00, 0x03, 0x07, 0x01, 0x01
        /*0010*/ 	.byte	0x02, 0x03, 0x01, 0x00, 0x02, 0x06, 0x01, 0x00, 0x04, 0x0b, 0x08, 0x00, 0x00, 0x00, 0x00, 0x00
        /*0020*/ 	.byte	0x00, 0x00, 0x00, 0x00


//--------------------- .nv.info._ZN7cutlass13device_kernelINS_4gemm6kernel13GemmUniversalIN4cute5tupleIJiiiiEEENS1_10collective13CollectiveMmaINS1_37MainloopSm90TmaGmmaWarpSpecializedFP8ILi18ENS5_IJNS4_1CILi2EEESB_NSA_ILi1EEEEEENS1_35KernelTmaWarpSpecializedCooperativeEEENS5_IJNSA_ILi128EEENSA_ILi64EEESH_EEENS_12float_e4m3_tENS5_IJlSC_lEEESJ_SK_NS4_8TiledMMAINS4_8MMA_AtomIJNS4_4SM904GMMA30MMA_64x64x32_F32E4M3E4M3_SS_TNILNSO_7ScaleInE1ELSQ_1EEEEEENS4_6LayoutINS5_IJSB_SC_SC_EEENS5_IJSC_NSA_ILi0EEESV_EEEEENS5_IJNS4_10UnderscoreESY_SY_EEEEENS4_23SM90_TMA_LOAD_MULTICASTENS4_14ComposedLayoutINS4_7SwizzleILi2ELi4ELi3EEENS4_18smem_ptr_flag_bitsILi8EEENST_INS5_IJNSA_ILi8EEESH_EEENS5_IJSH_SC_EEEEEEEvNS4_8identityES11_S1B_vS1C_EENS_8epilogue10collective6detail29Sm90TmaWarpSpecializedAdapterINS1F_15DefaultEpilogueISJ_SK_SK_NS1E_6thread17LinearCombinationISJ_Li1EffLNS1J_9ScaleType4KindE0ELNS_15FloatRoundStyleE2ESJ_EENS1_15EpilogueDefaultEEEEEvvEEEEvNT_6ParamsE --------------------------
	.section	.nv.info._ZN7cutlass13device_kernelINS_4gemm6kernel13GemmUniversalIN4cute5tupleIJiiiiEEENS1_10collective13CollectiveMmaINS1_37MainloopSm90TmaGmmaWarpSpecializedFP8ILi18ENS5_IJNS4_1CILi2EEESB_NSA_ILi1EEEEEENS1_35KernelTmaWarpSpecializedCooperativeEEENS5_IJNSA_ILi128EEENSA_ILi64EEESH_EEENS_12float_e4m3_tENS5_IJlSC_lEEESJ_SK_NS4_8TiledMMAINS4_8MMA_AtomIJNS4_4SM904GMMA30MMA_64x64x32_F32E4M3E4M3_SS_TNILNSO_7ScaleInE1ELSQ_1EEEEEENS4_6LayoutINS5_IJSB_SC_SC_EEENS5_IJSC_NSA_ILi0EEESV_EEEEENS5_IJNS4_10UnderscoreESY_SY_EEEEENS4_23SM90_TMA_LOAD_MULTICASTENS4_14ComposedLayoutINS4_7SwizzleILi2ELi4ELi3EEENS4_18smem_ptr_flag_bitsILi8EEENST_INS5_IJNSA_ILi8EEESH_EEENS5_IJSH_SC_EEEEEEEvNS4_8identityES11_S1B_vS1C_EENS_8epilogue10collective6detail29Sm90TmaWarpSpecializedAdapterINS1F_15DefaultEpilogueISJ_SK_SK_NS1E_6thread17LinearCombinationISJ_Li1EffLNS1J_9ScaleType4KindE0ELNS_15FloatRoundStyleE2ESJ_EENS1_15EpilogueDefaultEEEEEvvEEEEvNT_6ParamsE,"",@"SHT_CUDA_INFO"
	.sectionflags	@""
	.align	4


	//----- nvinfo : EIATTR_CUDA_API_VERSION
	.align		4
        /*0000*/ 	.byte	0x04, 0x37
        /*0002*/ 	.short	(.L_18 - .L_17)
.L_17:
        /*0004*/ 	.word	0x00000082


	//----- nvinfo : EIATTR_KPARAM_INFO
	.align		4
.L_18:
        /*0008*/ 	.byte	0x04, 0x17
        /*000a*/ 	.short	(.L_20 - .L_19)
.L_19:
        /*000c*/ 	.word	0x00000000
        /*0010*/ 	.short	0x0000
        /*0012*/ 	.short	0x0070
        /*0014*/ 	.byte	0x00, 0xf0, 0x01, 0x10


	//----- nvinfo : EIATTR_SPARSE_MMA_MASK
	.align		4
.L_20:
        /*0018*/ 	.byte	0x03, 0x50
        /*001a*/ 	.short	0x0000


	//----- nvinfo : EIATTR_MAXREG_COUNT
	.align		4
        /*001c*/ 	.byte	0x03, 0x1b
        /*001e*/ 	.short	0x00a8


	//----- nvinfo : EIATTR_NUM_BARRIERS
	.align		4
        /*0020*/ 	.byte	0x02, 0x4c
        /*0022*/ 	.byte	0x01
	.zero		1


	//----- nvinfo : EIATTR_MERCURY_ISA_VERSION
	.align		4
        /*0024*/ 	.byte	0x03, 0x5f
        /*0026*/ 	.short	0x0101


	//----- nvinfo : EIATTR_INT_WARP_WIDE_INSTR_OFFSETS
	.align		4
        /*0028*/ 	.byte	0x04, 0x31
        /*002a*/ 	.short	(.L_22 - .L_21)


	//   ....[0]....
.L_21:
        /*002c*/ 	.word	0x00000660


	//   ....[1]....
        /*0030*/ 	.word	0x00000790


	//   ....[2]....
        /*0034*/ 	.word	0x00000870


	//----- nvinfo : EIATTR_COOP_GROUP_MASK_REGIDS
	.align		4
.L_22:
        /*0038*/ 	.byte	0x04, 0x29
        /*003a*/ 	.short	(.L_24 - .L_23)


	//   ....[0]....
.L_23:
        /*003c*/ 	.word	0xffffffff


	//   ....[1]....
        /*0040*/ 	.word	0xffffffff


	//   ....[2]....
        /*0044*/ 	.word	0xffffffff


	//   ....[3]....
        /*0048*/ 	.word	0xffffffff


	//   ....[4]....
        /*004c*/ 	.word	0xffffffff


	//   ....[5]....
        /*0050*/ 	.word	0xffffffff


	//----- nvinfo : EIATTR_COOP_GROUP_INSTR_OFFSETS
	.align		4
.L_24:
        /*0054*/ 	.byte	0x04, 0x28
        /*0056*/ 	.short	(.L_26 - .L_25)


	//   ....[0]....
.L_25:
        /*0058*/ 	.word	0x00000060


	//   ....[1]....
        /*005c*/ 	.word	0x00000070


	//   ....[2]....
        /*0060*/ 	.word	0x00000130


	//   ....[3]....
        /*0064*/ 	.word	0x000004c0


	//   ....[4]....
        /*0068*/ 	.word	0x000009e0


	//   ....[5]....
        /*006c*/ 	.word	0x00001450


	//----- nvinfo : EIATTR_REG_RECONFIG
	.align		4
.L_26:
        /*0070*/ 	.byte	0x01, 0x54
	.zero		2


	//----- nvinfo : EIATTR_MBARRIER_INSTR_OFFSETS
	.align		4
        /*0074*/ 	.byte	0x04, 0x39
        /*0076*/ 	.short	(.L_28 - .L_27)


	//   ....[0]....
.L_27:
        /*0078*/ 	.word	0x00000250
        /*007c*/ 	.word	0x000000ff
        /*0080*/ 	.word	0x00000000
        /*0084*/ 	.short	0x0100
        /*0086*/ 	.byte	0x08
	.zero		1


	//   ....[1]....
        /*0088*/ 	.word	0x00000260
        /*008c*/ 	.word	0x000000ff
        /*0090*/ 	.word	0x00000090
        /*0094*/ 	.short	0x0100
        /*0096*/ 	.byte	0x08
	.zero		1


	//   ....[2]....
        /*0098*/ 	.word	0x00000270
        /*009c*/ 	.word	0x000000ff
        /*00a0*/ 	.word	0x00000008
        /*00a4*/ 	.short	0x0100
        /*00a6*/ 	.byte	0x08
	.zero		1


	//   ....[3]....
        /*00a8*/ 	.word	0x00000280
        /*00ac*/ 	.word	0x000000ff
        /*00b0*/ 	.word	0x00000098
        /*00b4*/ 	.short	0x0100
        /*00b6*/ 	.byte	0x08
	.zero		1


	//   ....[4]....
        /*00b8*/ 	.word	0x00000290
        /*00bc*/ 	.word	0x000000ff
        /*00c0*/ 	.word	0x00000010
        /*00c4*/ 	.short	0x0100
        /*00c6*/ 	.byte	0x08
	.zero		1


	//   ....[5]....
        /*00c8*/ 	.word	0x000002a0
        /*00cc*/ 	.word	0x000000ff
        /*00d0*/ 	.word	0x000000a0
        /*00d4*/ 	.short	0x0100
        /*00d6*/ 	.byte	0x08
	.zero		1


	//   ....[6]....
        /*00d8*/ 	.word	0x000002b0
        /*00dc*/ 	.word	0x000000ff
        /*00e0*/ 	.word	0x00000018
        /*00e4*/ 	.short	0x0100
        /*00e6*/ 	.byte	0x08
	.zero		1


	//   ....[7]....
        /*00e8*/ 	.word	0x000002c0
        /*00ec*/ 	.word	0x000000ff
        /*00f0*/ 	.word	0x000000a8
        /*00f4*/ 	.short	0x0100
        /*00f6*/ 	.byte	0x08
	.zero		1


	//   ....[8]....
        /*00f8*/ 	.word	0x000002d0
        /*00fc*/ 	.word	0x000000ff
        /*0100*/ 	.word	0x00000020
        /*0104*/ 	.short	0x0100
        /*0106*/ 	.byte	0x08
	.zero		1


	//   ....[9]....
        /*0108*/ 	.word	0x000002e0
        /*010c*/ 	.word	0x000000ff
        /*0110*/ 	.word	0x000000b0
        /*0114*/ 	.short	0x0100
        /*0116*/ 	.byte	0x08
	.zero		1


	//   ....[10]....
        /*0118*/ 	.word	0x000002f0
        /*011c*/ 	.word	0x000000ff
        /*0120*/ 	.word	0x00000028
        /*0124*/ 	.short	0x0100
        /*0126*/ 	.byte	0x08
	.zero		1


	//   ....[11]....
        /*0128*/ 	.word	0x00000300
        /*012c*/ 	.word	0x000000ff
        /*0130*/ 	.word	0x000000b8
        /*0134*/ 	.short	0x0100
        /*0136*/ 	.byte	0x08
	.zero		1


	//   ....[12]....
        /*0138*/ 	.word	0x00000310
        /*013c*/ 	.word	0x000000ff
        /*0140*/ 	.word	0x00000030
        /*0144*/ 	.short	0x0100
        /*0146*/ 	.byte	0x08
	.zero		1


	//   ....[13]....
        /*0148*/ 	.word	0x00000320
        /*014c*/ 	.word	0x000000ff
        /*0150*/ 	.word	0x000000c0
        /*0154*/ 	.short	0x0100
        /*0156*/ 	.byte	0x08
	.zero		1


	//   ....[14]....
        /*0158*/ 	.word	0x00000330
        /*015c*/ 	.word	0x000000ff
        /*0160*/ 	.word	0x00000038
        /*0164*/ 	.short	0x0100
        /*0166*/ 	.byte	0x08
	.zero		1


	//   ....[15]....
        /*0168*/ 	.word	0x00000340
        /*016c*/ 	.word	0x000000ff
        /*0170*/ 	.word	0x000000c8
        /*0174*/ 	.short	0x0100
        /*0176*/ 	.byte	0x08
	.zero		1


	//   ....[16]....
        /*0178*/ 	.word	0x00000350
        /*017c*/ 	.word	0x000000ff
        /*0180*/ 	.word	0x00000040
        /*0184*/ 	.short	0x0100
        /*0186*/ 	.byte	0x08
	.zero		1


	//   ....[17]....
        /*0188*/ 	.word	0x00000360
        /*018c*/ 	.word	0x000000ff
        /*0190*/ 	.word	0x000000d0
        /*0194*/ 	.short	0x0100
        /*0196*/ 	.byte	0x08
	.zero		1


	//   ....[18]....
        /*0198*/ 	.word	0x00000370
        /*019c*/ 	.word	0x000000ff
        /*01a0*/ 	.word	0x00000048
        /*01a4*/ 	.short	0x0100
        /*01a6*/ 	.byte	0x08
	.zero		1


	//   ....[19]....
        /*01a8*/ 	.word	0x00000380
        /*01ac*/ 	.word	0x000000ff
        /*01b0*/ 	.word	0x000000d8
        /*01b4*/ 	.short	0x0100
        /*01b6*/ 	.byte	0x08
	.zero		1


	//   ....[20]....
        /*01b8*/ 	.word	0x00000390
        /*01bc*/ 	.word	0x000000ff
        /*01c0*/ 	.word	0x00000050
        /*01c4*/ 	.short	0x0100
        /*01c6*/ 	.byte	0x08
	.zero		1


	//   ....[21]....
        /*01c8*/ 	.word	0x000003a0
        /*01cc*/ 	.word	0x000000ff
        /*01d0*/ 	.word	0x000000e0
        /*01d4*/ 	.short	0x0100
        /*01d6*/ 	.byte	0x08
	.zero		1


	//   ....[22]....
        /*01d8*/ 	.word	0x000003b0
        /*01dc*/ 	.word	0x000000ff
        /*01e0*/ 	.word	0x00000058
        /*01e4*/ 	.short	0x0100
        /*01e6*/ 	.byte	0x08
	.zero		1


	//   ....[23]....
        /*01e8*/ 	.word	0x000003c0
        /*01ec*/ 	.word	0x000000ff
        /*01f0*/ 	.word	0x000000e8
        /*01f4*/ 	.short	0x0100
        /*01f6*/ 	.byte	0x08
	.zero		1


	//   ....[24]....
        /*01f8*/ 	.word	0x000003d0
        /*01fc*/ 	.word	0x000000ff
        /*0200*/ 	.word	0x00000060
        /*0204*/ 	.short	0x0100
        /*0206*/ 	.byte	0x08
	.zero		1


	//   ....[25]....
        /*0208*/ 	.word	0x000003e0
        /*020c*/ 	.word	0x000000ff
        /*0210*/ 	.word	0x000000f0
        /*0214*/ 	.short	0x0100
        /*0216*/ 	.byte	0x08
	.zero		1


	//   ....[26]....
        /*0218*/ 	.word	0x000003f0
        /*021c*/ 	.word	0x000000ff
        /*0220*/ 	.word	0x00000068
        /*0224*/ 	.short	0x0100
        /*0226*/ 	.byte	0x08
	.zero		1


	//   ....[27]....
        /*0228*/ 	.word	0x00000400
        /*022c*/ 	.word	0x000000ff
        /*0230*/ 	.word	0x000000f8
        /*0234*/ 	.short	0x0100
        /*0236*/ 	.byte	0x08
	.zero		1


	//   ....[28]....
        /*0238*/ 	.word	0x00000410
        /*023c*/ 	.word	0x000000ff
        /*0240*/ 	.word	0x00000070
        /*0244*/ 	.short	0x0100
        /*0246*/ 	.byte	0x08
	.zero		1


	//   ....[29]....
        /*0248*/ 	.word	0x00000420
        /*024c*/ 	.word	0x000000ff
        /*0250*/ 	.word	0x00000100
        /*0254*/ 	.short	0x0100
        /*0256*/ 	.byte	0x08
	.zero		1


	//   ....[30]....
        /*0258*/ 	.word	0x00000430
        /*025c*/ 	.word	0x000000ff
        /*0260*/ 	.word	0x00000078
        /*0264*/ 	.short	0x0100
        /*0266*/ 	.byte	0x08
	.zero		1


	//   ....[31]....
        /*0268*/ 	.word	0x00000440
        /*026c*/ 	.word	0x000000ff
        /*0270*/ 	.word	0x00000108
        /*0274*/ 	.short	0x0100
        /*0276*/ 	.byte	0x08
	.zero		1


	//   ....[32]....
        /*0278*/ 	.word	0x00000450
        /*027c*/ 	.word	0x000000ff
        /*0280*/ 	.word	0x00000080
        /*0284*/ 	.short	0x0100
        /*0286*/ 	.byte	0x08
	.zero		1


	//   ....[33]....
        /*0288*/ 	.word	0x00000460
        /*028c*/ 	.word	0x000000ff
        /*0290*/ 	.word	0x00000110
        /*0294*/ 	.short	0x0100
        /*0296*/ 	.byte	0x08
	.zero		1


	//   ....[34]....
        /*0298*/ 	.word	0x00000470
        /*029c*/ 	.word	0x000000ff
        /*02a0*/ 	.word	0x00000088
        /*02a4*/ 	.short	0x0100
        /*02a6*/ 	.byte	0x08
	.zero		1


	//   ....[35]....
        /*02a8*/ 	.word	0x00000480
        /*02ac*/ 	.word	0x000000ff
        /*02b0*/ 	.word	0x00000118
        /*02b4*/ 	.short	0x0100
        /*02b6*/ 	.byte	0x08
	.zero		1


	//   ....[36]....
        /*02b8*/ 	.word	0x000008f0
        /*02bc*/ 	.word	0x000000ff
        /*02c0*/ 	.word	0x00000130
        /*02c4*/ 	.short	0x0100
        /*02c6*/ 	.byte	0x06
	.zero		1


	//   ....[37]....
        /*02c8*/ 	.word	0x00000980
        /*02cc*/ 	.word	0x000000ff
        /*02d0*/ 	.word	0x00000138
        /*02d4*/ 	.short	0x0100
        /*02d6*/ 	.byte	0x06
	.zero		1


	//   ....[38]....
        /*02d8*/ 	.word	0x00001790
        /*02dc*/ 	.word	0x000000ff
        /*02e0*/ 	.word	0x00000000
        /*02e4*/ 	.short	0x010a
        /*02e6*/ 	.byte	0x06
	.zero		1


	//   ....[39]....
        /*02e8*/ 	.word	0x000017d0
        /*02ec*/ 	.word	0x000000ff
        /*02f0*/ 	.word	0x00000000
        /*02f4*/ 	.short	0x010a
        /*02f6*/ 	.byte	0x06
	.zero		1


	//   ....[40]....
        /*02f8*/ 	.word	0x00001e10
        /*02fc*/ 	.word	0x000000ff
        /*0300*/ 	.word	0x00000000
        /*0304*/ 	.short	0x010a
        /*0306*/ 	.byte	0x0c
	.zero		1


	//   ....[41]....
        /*0308*/ 	.word	0x00001e50
        /*030c*/ 	.word	0x000000ff
        /*0310*/ 	.word	0x00000000
        /*0314*/ 	.short	0x010a
        /*0316*/ 	.byte	0x0c
	.zero		1


	//   ....[42]....
        /*0318*/ 	.word	0x00002280
        /*031c*/ 	.word	0x0000000a
        /*0320*/ 	.word	0x00000000
        /*0324*/ 	.short	0x0101
        /*0326*/ 	.byte	0x3f
	.zero		1


	//   ....[43]....
        /*0328*/ 	.word	0x00002720
        /*032c*/ 	.word	0x00000008
        /*0330*/ 	.word	0x00000000
        /*0334*/ 	.short	0x0101
        /*0336*/ 	.byte	0x3f
	.zero		1


	//   ....[44]....
        /*0338*/ 	.word	0x000060b0
        /*033c*/ 	.word	0x00000012
        /*0340*/ 	.word	0x00000090
        /*0344*/ 	.short	0x010a
        /*0346*/ 	.byte	0x3f
	.zero		1


	//   ....[45]....
        /*0348*/ 	.word	0x00006450
        /*034c*/ 	.word	0x00000008
        /*0350*/ 	.word	0x00000138
        /*0354*/ 	.short	0x0101
        /*0356*/ 	.byte	0x3f
	.zero		1


	//   ....[46]....
        /*0358*/ 	.word	0x00006b70
        /*035c*/ 	.word	0x00000007
        /*0360*/ 	.word	0x00000000
        /*0364*/ 	.short	0x010a
        /*0366*/ 	.byte	0x3f
	.zero		1


	//   ....[47]....
        /*0368*/ 	.word	0x00006bf0
        /*036c*/ 	.word	0x00000006
        /*0370*/ 	.word	0x00000000
        /*0374*/ 	.short	0x010a
        /*0376*/ 	.byte	0x3f
	.zero		1


	//   ....[48]....
        /*0378*/ 	.word	0x00006c80
        /*037c*/ 	.word	0x00000007
        /*0380*/ 	.word	0x00000000
        /*0384*/ 	.short	0x010a
        /*0386*/ 	.byte	0x3f
	.zero		1


	//   ....[49]....
        /*0388*/ 	.word	0x00006d10
        /*038c*/ 	.word	0x00000006
        /*0390*/ 	.word	0x00000000
        /*0394*/ 	.short	0x010a
        /*0396*/ 	.byte	0x3f
	.zero		1


	//   ....[50]....
        /*0398*/ 	.word	0x00006da0
        /*039c*/ 	.word	0x00000007
        /*03a0*/ 	.word	0x00000000
        /*03a4*/ 	.short	0x010a
        /*03a6*/ 	.byte	0x3f
	.zero		1


	//   ....[51]....
        /*03a8*/ 	.word	0x00006e30
        /*03ac*/ 	.word	0x00000006
        /*03b0*/ 	.word	0x00000000
        /*03b4*/ 	.short	0x010a
        /*03b6*/ 	.byte	0x3f
	.zero		1


	//   ....[52]....
        /*03b8*/ 	.word	0x00006ec0
        /*03bc*/ 	.word	0x00000007
        /*03c0*/ 	.word	0x00000000
        /*03c4*/ 	.short	0x010a
        /*03c6*/ 	.byte	0x3f
	.zero		1


	//   ....[53]....
        /*03c8*/ 	.word	0x00006f50
        /*03cc*/ 	.word	0x00000006
        /*03d0*/ 	.word	0x00000000
        /*03d4*/ 	.short	0x010a
        /*03d6*/ 	.byte	0x3f
	.zero		1


	//   ....[54]....
        /*03d8*/ 	.word	0x00006fe0
        /*03dc*/ 	.word	0x00000007
        /*03e0*/ 	.word	0x00000000
        /*03e4*/ 	.short	0x010a
        /*03e6*/ 	.byte	0x3f
	.zero		1


	//   ....[55]....
        /*03e8*/ 	.word	0x00007070
        /*03ec*/ 	.word	0x00000006
        /*03f0*/ 	.word	0x00000000
        /*03f4*/ 	.short	0x010a
        /*03f6*/ 	.byte	0x3f
	.zero		1


	//   ....[56]....
        /*03f8*/ 	.word	0x00007100
        /*03fc*/ 	.word	0x00000007
        /*0400*/ 	.word	0x00000000
        /*0404*/ 	.short	0x010a
        /*0406*/ 	.byte	0x3f
	.zero		1


	//   ....[57]....
        /*0408*/ 	.word	0x00007190
        /*040c*/ 	.word	0x00000006
        /*0410*/ 	.word	0x00000000
        /*0414*/ 	.short	0x010a
        /*0416*/ 	.byte	0x3f
	.zero		1


	//   ....[58]....
        /*0418*/ 	.word	0x00007220
        /*041c*/ 	.word	0x00000007
        /*0420*/ 	.word	0x00000000
        /*0424*/ 	.short	0x010a
        /*0426*/ 	.byte	0x3f
	.zero		1


	//   ....[59]....
        /*0428*/ 	.word	0x000072b0
        /*042c*/ 	.word	0x00000006
        /*0430*/ 	.word	0x00000000
        /*0434*/ 	.short	0x010a
        /*0436*/ 	.byte	0x3f
	.zero		1


	//   ....[60]....
        /*0438*/ 	.word	0x00007340
        /*043c*/ 	.word	0x00000007
        /*0440*/ 	.word	0x00000000
        /*0444*/ 	.short	0x010a
        /*0446*/ 	.byte	0x3f
	.zero		1


	//   ....[61]....
        /*0448*/ 	.word	0x000073d0
        /*044c*/ 	.word	0x00000006
        /*0450*/ 	.word	0x00000000
        /*0454*/ 	.short	0x010a
        /*0456*/ 	.byte	0x3f
	.zero		1


	//   ....[62]....
        /*0458*/ 	.word	0x00007460
        /*045c*/ 	.word	0x00000007
        /*0460*/ 	.word	0x00000000
        /*0464*/ 	.short	0x010a
        /*0466*/ 	.byte	0x3f
	.zero		1


	//   ....[63]....
        /*0468*/ 	.word	0x000074f0
        /*046c*/ 	.word	0x00000005
        /*0470*/ 	.word	0x00000000
        /*0474*/ 	.short	0x010a
        /*0476*/ 	.byte	0x3f
	.zero		1


	//   ....[64]....
        /*0478*/ 	.word	0x00007560
        /*047c*/ 	.word	0x00000009
        /*0480*/ 	.word	0x00000000
        /*0484*/ 	.short	0x010a
        /*0486*/ 	.byte	0x3f
	.zero		1


	//   ....[65]....
        /*0488*/ 	.word	0x000075c0
        /*048c*/ 	.word	0x0000000b
        /*0490*/ 	.word	0x00000000
        /*0494*/ 	.short	0x010a
        /*0496*/ 	.byte	0x3f
	.zero		1


	//   ....[66]....
        /*0498*/ 	.word	0x00007690
        /*049c*/ 	.word	0x00000012
        /*04a0*/ 	.word	0x00000090
        /*04a4*/ 	.short	0x010a
        /*04a6*/ 	.byte	0x3f
	.zero		1


	//   ....[67]....
        /*04a8*/ 	.word	0x00007760
        /*04ac*/ 	.word	0x00000007
        /*04b0*/ 	.word	0x00000000
        /*04b4*/ 	.short	0x010a
        /*04b6*/ 	.byte	0x3f
	.zero		1


	//   ....[68]....
        /*04b8*/ 	.word	0x000077b0
        /*04bc*/ 	.word	0x00000006
        /*04c0*/ 	.word	0x00000000
        /*04c4*/ 	.short	0x010a
        /*04c6*/ 	.byte	0x3f
	.zero		1


	//   ....[69]....
        /*04c8*/ 	.word	0x00007800
        /*04cc*/ 	.word	0x00000007
        /*04d0*/ 	.word	0x00000000
        /*04d4*/ 	.short	0x010a
        /*04d6*/ 	.byte	0x3f
	.zero		1


	//   ....[70]....
        /*04d8*/ 	.word	0x00007850
        /*04dc*/ 	.word	0x00000006
        /*04e0*/ 	.word	0x00000000
        /*04e4*/ 	.short	0x010a
        /*04e6*/ 	.byte	0x3f
	.zero		1


	//   ....[71]....
        /*04e8*/ 	.word	0x000078a0
        /*04ec*/ 	.word	0x00000007
        /*04f0*/ 	.word	0x00000000
        /*04f4*/ 	.short	0x010a
        /*04f6*/ 	.byte	0x3f
	.zero		1


	//   ....[72]....
        /*04f8*/ 	.word	0x000078f0
        /*04fc*/ 	.word	0x00000006
        /*0500*/ 	.word	0x00000000
        /*0504*/ 	.short	0x010a
        /*0506*/ 	.byte	0x3f
	.zero		1


	//   ....[73]....
        /*0508*/ 	.word	0x00007940
        /*050c*/ 	.word	0x00000007
        /*0510*/ 	.word	0x00000000
        /*0514*/ 	.short	0x010a
        /*0516*/ 	.byte	0x3f
	.zero		1


	//   ....[74]....
        /*0518*/ 	.word	0x00007990
        /*051c*/ 	.word	0x00000006
        /*0520*/ 	.word	0x00000000
        /*0524*/ 	.short	0x010a
        /*0526*/ 	.byte	0x3f
	.zero		1


	//   ....[75]....
        /*0528*/ 	.word	0x000079e0
        /*052c*/ 	.word	0x00000007
        /*0530*/ 	.word	0x00000000
        /*0534*/ 	.short	0x010a
        /*0536*/ 	.byte	0x3f
	.zero		1


	//   ....[76]....
        /*0538*/ 	.word	0x00007a30
        /*053c*/ 	.word	0x00000006
        /*0540*/ 	.word	0x00000000
        /*0544*/ 	.short	0x010a
        /*0546*/ 	.byte	0x3f
	.zero		1


	//   ....[77]....
        /*0548*/ 	.word	0x00007a80
        /*054c*/ 	.word	0x00000007
        /*0550*/ 	.word	0x00000000
        /*0554*/ 	.short	0x010a
        /*0556*/ 	.byte	0x3f
	.zero		1


	//   ....[78]....
        /*0558*/ 	.word	0x00007ad0
        /*055c*/ 	.word	0x00000006
        /*0560*/ 	.word	0x00000000
        /*0564*/ 	.short	0x010a
        /*0566*/ 	.byte	0x3f
	.zero		1


	//   ....[79]....
        /*0568*/ 	.word	0x00007b20
        /*056c*/ 	.word	0x00000007
        /*0570*/ 	.word	0x00000000
        /*0574*/ 	.short	0x010a
        /*0576*/ 	.byte	0x3f
	.zero		1


	//   ....[80]....
        /*0578*/ 	.word	0x00007b70
        /*057c*/ 	.word	0x00000006
        /*0580*/ 	.word	0x00000000
        /*0584*/ 	.short	0x010a
        /*0586*/ 	.byte	0x3f
	.zero		1


	//   ....[81]....
        /*0588*/ 	.word	0x00007bc0
        /*058c*/ 	.word	0x00000007
        /*0590*/ 	.word	0x00000000
        /*0594*/ 	.short	0x010a
        /*0596*/ 	.byte	0x3f
	.zero		1


	//   ....[82]....
        /*0598*/ 	.word	0x00007c10
        /*059c*/ 	.word	0x00000006
        /*05a0*/ 	.word	0x00000000
        /*05a4*/ 	.short	0x010a
        /*05a6*/ 	.byte	0x3f
	.zero		1


	//   ....[83]....
        /*05a8*/ 	.word	0x00007c60
        /*05ac*/ 	.word	0x00000007
        /*05b0*/ 	.word	0x00000000
        /*05b4*/ 	.short	0x010a
        /*05b6*/ 	.byte	0x3f
	.zero		1


	//----- nvinfo : EIATTR_NUM_MBARRIERS
	.align		4
.L_28:
        /*05b8*/ 	.byte	0x03, 0x38
        /*05ba*/ 	.short	0x0026


	//----- nvinfo : EIATTR_EXIT_INSTR_OFFSETS
	.align		4
        /*05bc*/ 	.byte	0x04, 0x1c
        /*05be*/ 	.short	(.L_30 - .L_29)


	//   ....[0]....
.L_29:
        /*05c0*/ 	.word	0x00000b40


	//   ....[1]....
        /*05c4*/ 	.word	0x00001320


	//   ....[2]....
        /*05c8*/ 	.word	0x000056f0


	//   ....[3]....
        /*05cc*/ 	.word	0x00005c50


	//   ....[4]....
        /*05d0*/ 	.word	0x00007540


	//----- nvinfo : EIATTR_MAX_THREADS
	.align		4
.L_30:
        /*05d4*/ 	.byte	0x04, 0x05
        /*05d6*/ 	.short	(.L_32 - .L_31)
.L_31:
        /*05d8*/ 	.word	0x00000180
        /*05dc*/ 	.word	0x00000001
        /*05e0*/ 	.word	0x00000001


	//----- nvinfo : EIATTR_CRS_STACK_SIZE
	.align		4
.L_32:
        /*05e4*/ 	.byte	0x04, 0x1e
        /*05e6*/ 	.short	(.L_34 - .L_33)
.L_33:
        /*05e8*/ 	.word	0x00000000


	//----- nvinfo : EIATTR_CBANK_PARAM_SIZE
	.align		4
.L_34:
        /*05ec*/ 	.byte	0x03, 0x19
        /*05ee*/ 	.short	0x0470


	//----- nvinfo : EIATTR_PARAM_CBANK
	.align		4
        /*05f0*/ 	.byte	0x04, 0x0a
        /*05f2*/ 	.short	(.L_36 - .L_35)
	.align		4
.L_35:
        /*05f4*/ 	.word	index@(.nv.constant0._ZN7cutlass13device_kernelINS_4gemm6kernel13GemmUniversalIN4cute5tupleIJiiiiEEENS1_10collective13CollectiveMmaINS1_37MainloopSm90TmaGmmaWarpSpecializedFP8ILi18ENS5_IJNS4_1CILi2EEESB_NSA_ILi1EEEEEENS1_35KernelTmaWarpSpecializedCooperativeEEENS5_IJNSA_ILi128EEENSA_ILi64EEESH_EEENS_12float_e4m3_tENS5_IJlSC_lEEESJ_SK_NS4_8TiledMMAINS4_8MMA_AtomIJNS4_4SM904GMMA30MMA_64x64x32_F32E4M3E4M3_SS_TNILNSO_7ScaleInE1ELSQ_1EEEEEENS4_6LayoutINS5_IJSB_SC_SC_EEENS5_IJSC_NSA_ILi0EEESV_EEEEENS5_IJNS4_10UnderscoreESY_SY_EEEEENS4_23SM90_TMA_LOAD_MULTICASTENS4_14ComposedLayoutINS4_7SwizzleILi2ELi4ELi3EEENS4_18smem_ptr_flag_bitsILi8EEENST_INS5_IJNSA_ILi8EEESH_EEENS5_IJSH_SC_EEEEEEEvNS4_8identityES11_S1B_vS1C_EENS_8epilogue10collective6detail29Sm90TmaWarpSpecializedAdapterINS1F_15DefaultEpilogueISJ_SK_SK_NS1E_6thread17LinearCombinationISJ_Li1EffLNS1J_9ScaleType4KindE0ELNS_15FloatRoundStyleE2ESJ_EENS1_15EpilogueDefaultEEEEEvvEEEEvNT_6ParamsE)
        /*05f8*/ 	.short	0x0210
        /*05fa*/ 	.short	0x0470


	//----- nvinfo : EIATTR_SW_WAR
	.align		4
.L_36:
        /*05fc*/ 	.byte	0x04, 0x36
        /*05fe*/ 	.short	(.L_38 - .L_37)
.L_37:
        /*0600*/ 	.word	0x00000008
.L_38:


//--------------------- .nv.callgraph             --------------------------
	.section	.nv.callgraph,"",@"SHT_CUDA_CALLGRAPH"
	.align	4
	.sectionentsize	8
	.align		4
        /*0000*/ 	.word	0x00000000
	.align		4
        /*0004*/ 	.word	0xffffffff
	.align		4
        /*0008*/ 	.word	0x00000000
	.align		4
        /*000c*/ 	.word	0xfffffffe
	.align		4
        /*0010*/ 	.word	0x00000000
	.align		4
        /*0014*/ 	.word	0xfffffffd
	.align		4
        /*0018*/ 	.word	0x00000000
	.align		4
        /*001c*/ 	.word	0xfffffffc


//--------------------- .nv.constant4             --------------------------
	.section	.nv.constant4,"a",@progbits
	.align	8
	.align		8
.nv.constant4:
        /*0000*/ 	.dword	_ZN40_INTERNAL_4f7d6e3b_4_k_cu_d8ab9e71_268024cuda3std3__45__cpo5beginE
	.align		8
        /*0008*/ 	.dword	_ZN40_INTERNAL_4f7d6e3b_4_k_cu_d8ab9e71_268024cuda3std3__45__cpo3endE
	.align		8
        /*0010*/ 	.dword	_ZN40_INTERNAL_4f7d6e3b_4_k_cu_d8ab9e71_268024cuda3std3__45__cpo6cbeginE
	.align		8
        /*0018*/ 	.dword	_ZN40_INTERNAL_4f7d6e3b_4_k_cu_d8ab9e71_268024cuda3std3__45__cpo4cendE
	.align		8
        /*0020*/ 	.dword	_ZN40_INTERNAL_4f7d6e3b_4_k_cu_d8ab9e71_268024cuda3std3__442_GLOBAL__N__4f7d6e3b_4_k_cu_d8ab9e71_268026ignoreE
	.align		8
        /*0028*/ 	.dword	_ZN40_INTERNAL_4f7d6e3b_4_k_cu_d8ab9e71_268024cuda3std3__419piecewise_constructE
	.align		8
        /*0030*/ 	.dword	_ZN40_INTERNAL_4f7d6e3b_4_k_cu_d8ab9e71_268024cuda3std3__48in_placeE
	.align		8
        /*0038*/ 	.dword	_ZN40_INTERNAL_4f7d6e3b_4_k_cu_d8ab9e71_268024cuda3std6ranges3__45__cpo4swapE
	.align		8
        /*0040*/ 	.dword	_ZN40_INTERNAL_4f7d6e3b_4_k_cu_d8ab9e71_268024cuda3std6ranges3__45__cpo9iter_moveE
	.align		8
        /*0048*/ 	.dword	_ZN40_INTERNAL_4f7d6e3b_4_k_cu_d8ab9e71_268024cute7productE
	.align		8
        /*0050*/ 	.dword	_ZN40_INTERNAL_4f7d6e3b_4_k_cu_d8ab9e71_268024cute1_E


//--------------------- .text._ZN7cutlass13device_kernelINS_4gemm6kernel13GemmUniversalIN4cute5tupleIJiiiiEEENS1_10collective13CollectiveMmaINS1_37MainloopSm90TmaGmmaWarpSpecializedFP8ILi18ENS5_IJNS4_1CILi2EEESB_NSA_ILi1EEEEEENS1_35KernelTmaWarpSpecializedCooperativeEEENS5_IJNSA_ILi128EEENSA_ILi64EEESH_EEENS_12float_e4m3_tENS5_IJlSC_lEEESJ_SK_NS4_8TiledMMAINS4_8MMA_AtomIJNS4_4SM904GMMA30MMA_64x64x32_F32E4M3E4M3_SS_TNILNSO_7ScaleInE1ELSQ_1EEEEEENS4_6LayoutINS5_IJSB_SC_SC_EEENS5_IJSC_NSA_ILi0EEESV_EEEEENS5_IJNS4_10UnderscoreESY_SY_EEEEENS4_23SM90_TMA_LOAD_MULTICASTENS4_14ComposedLayoutINS4_7SwizzleILi2ELi4ELi3EEENS4_18smem_ptr_flag_bitsILi8EEENST_INS5_IJNSA_ILi8EEESH_EEENS5_IJSH_SC_EEEEEEEvNS4_8identityES11_S1B_vS1C_EENS_8epilogue10collective6detail29Sm90TmaWarpSpecializedAdapterINS1F_15DefaultEpilogueISJ_SK_SK_NS1E_6thread17LinearCombinationISJ_Li1EffLNS1J_9ScaleType4KindE0ELNS_15FloatRoundStyleE2ESJ_EENS1_15EpilogueDefaultEEEEEvvEEEEvNT_6ParamsE --------------------------
	.section	.text._ZN7cutlass13device_kernelINS_4gemm6kernel13GemmUniversalIN4cute5tupleIJiiiiEEENS1_10collective13CollectiveMmaINS1_37MainloopSm90TmaGmmaWarpSpecializedFP8ILi18ENS5_IJNS4_1CILi2EEESB_NSA_ILi1EEEEEENS1_35KernelTmaWarpSpecializedCooperativeEEENS5_IJNSA_ILi128EEENSA_ILi64EEESH_EEENS_12float_e4m3_tENS5_IJlSC_lEEESJ_SK_NS4_8TiledMMAINS4_8MMA_AtomIJNS4_4SM904GMMA30MMA_64x64x32_F32E4M3E4M3_SS_TNILNSO_7ScaleInE1ELSQ_1EEEEEENS4_6LayoutINS5_IJSB_SC_SC_EEENS5_IJSC_NSA_ILi0EEESV_EEEEENS5_IJNS4_10UnderscoreESY_SY_EEEEENS4_23SM90_TMA_LOAD_MULTICASTENS4_14ComposedLayoutINS4_7SwizzleILi2ELi4ELi3EEENS4_18smem_ptr_flag_bitsILi8EEENST_INS5_IJNSA_ILi8EEESH_EEENS5_IJSH_SC_EEEEEEEvNS4_8identityES11_S1B_vS1C_EENS_8epilogue10collective6detail29Sm90TmaWarpSpecializedAdapterINS1F_15DefaultEpilogueISJ_SK_SK_NS1E_6thread17LinearCombinationISJ_Li1EffLNS1J_9ScaleType4KindE0ELNS_15FloatRoundStyleE2ESJ_EENS1_15EpilogueDefaultEEEEEvvEEEEvNT_6ParamsE,"ax",@progbits
	.align	128
.text._ZN7cutlass13device_kernelINS_4gemm6kernel13GemmUniversalIN4cute5tupleIJiiiiEEENS1_10collective13CollectiveMmaINS1_37MainloopSm90TmaGmmaWarpSpecializedFP8ILi18ENS5_IJNS4_1CILi2EEESB_NSA_ILi1EEEEEENS1_35KernelTmaWarpSpecializedCooperativeEEENS5_IJNSA_ILi128EEENSA_ILi64EEESH_EEENS_12float_e4m3_tENS5_IJlSC_lEEESJ_SK_NS4_8TiledMMAINS4_8MMA_AtomIJNS4_4SM904GMMA30MMA_64x64x32_F32E4M3E4M3_SS_TNILNSO_7ScaleInE1ELSQ_1EEEEEENS4_6LayoutINS5_IJSB_SC_SC_EEENS5_IJSC_NSA_ILi0EEESV_EEEEENS5_IJNS4_10UnderscoreESY_SY_EEEEENS4_23SM90_TMA_LOAD_MULTICASTENS4_14ComposedLayoutINS4_7SwizzleILi2ELi4ELi3EEENS4_18smem_ptr_flag_bitsILi8EEENST_INS5_IJNSA_ILi8EEESH_EEENS5_IJSH_SC_EEEEEEEvNS4_8identityES11_S1B_vS1C_EENS_8epilogue10collective6detail29Sm90TmaWarpSpecializedAdapterINS1F_15DefaultEpilogueISJ_SK_SK_NS1E_6thread17LinearCombinationISJ_Li1EffLNS1J_9ScaleType4KindE0ELNS_15FloatRoundStyleE2ESJ_EENS1_15EpilogueDefaultEEEEEvvEEEEvNT_6ParamsE:
        .type           _ZN7cutlass13device_kernelINS_4gemm6kernel13GemmUniversalIN4cute5tupleIJiiiiEEENS1_10collective13CollectiveMmaINS1_37MainloopSm90TmaGmmaWarpSpecializedFP8ILi18ENS5_IJNS4_1CILi2EEESB_NSA_ILi1EEEEEENS1_35KernelTmaWarpSpecializedCooperativeEEENS5_IJNSA_ILi128EEENSA_ILi64EEESH_EEENS_12float_e4m3_tENS5_IJlSC_lEEESJ_SK_NS4_8TiledMMAINS4_8MMA_AtomIJNS4_4SM904GMMA30MMA_64x64x32_F32E4M3E4M3_SS_TNILNSO_7ScaleInE1ELSQ_1EEEEEENS4_6LayoutINS5_IJSB_SC_SC_EEENS5_IJSC_NSA_ILi0EEESV_EEEEENS5_IJNS4_10UnderscoreESY_SY_EEEEENS4_23SM90_TMA_LOAD_MULTICASTENS4_14ComposedLayoutINS4_7SwizzleILi2ELi4ELi3EEENS4_18smem_ptr_flag_bitsILi8EEENST_INS5_IJNSA_ILi8EEESH_EEENS5_IJSH_SC_EEEEEEEvNS4_8identityES11_S1B_vS1C_EENS_8epilogue10collective6detail29Sm90TmaWarpSpecializedAdapterINS1F_15DefaultEpilogueISJ_SK_SK_NS1E_6thread17LinearCombinationISJ_Li1EffLNS1J_9ScaleType4KindE0ELNS_15FloatRoundStyleE2ESJ_EENS1_15EpilogueDefaultEEEEEvvEEEEvNT_6ParamsE,@function
        .size           _ZN7cutlass13device_kernelINS_4gemm6kernel13GemmUniversalIN4cute5tupleIJiiiiEEENS1_10collective13CollectiveMmaINS1_37MainloopSm90TmaGmmaWarpSpecializedFP8ILi18ENS5_IJNS4_1CILi2EEESB_NSA_ILi1EEEEEENS1_35KernelTmaWarpSpecializedCooperativeEEENS5_IJNSA_ILi128EEENSA_ILi64EEESH_EEENS_12float_e4m3_tENS5_IJlSC_lEEESJ_SK_NS4_8TiledMMAINS4_8MMA_AtomIJNS4_4SM904GMMA30MMA_64x64x32_F32E4M3E4M3_SS_TNILNSO_7ScaleInE1ELSQ_1EEEEEENS4_6LayoutINS5_IJSB_SC_SC_EEENS5_IJSC_NSA_ILi0EEESV_EEEEENS5_IJNS4_10UnderscoreESY_SY_EEEEENS4_23SM90_TMA_LOAD_MULTICASTENS4_14ComposedLayoutINS4_7SwizzleILi2ELi4ELi3EEENS4_18smem_ptr_flag_bitsILi8EEENST_INS5_IJNSA_ILi8EEESH_EEENS5_IJSH_SC_EEEEEEEvNS4_8identityES11_S1B_vS1C_EENS_8epilogue10collective6detail29Sm90TmaWarpSpecializedAdapterINS1F_15DefaultEpilogueISJ_SK_SK_NS1E_6thread17LinearCombinationISJ_Li1EffLNS1J_9ScaleType4KindE0ELNS_15FloatRoundStyleE2ESJ_EENS1_15EpilogueDefaultEEEEEvvEEEEvNT_6ParamsE,(.L_x_171 - _ZN7cutlass13device_kernelINS_4gemm6kernel13GemmUniversalIN4cute5tupleIJiiiiEEENS1_10collective13CollectiveMmaINS1_37MainloopSm90TmaGmmaWarpSpecializedFP8ILi18ENS5_IJNS4_1CILi2EEESB_NSA_ILi1EEEEEENS1_35KernelTmaWarpSpecializedCooperativeEEENS5_IJNSA_ILi128EEENSA_ILi64EEESH_EEENS_12float_e4m3_tENS5_IJlSC_lEEESJ_SK_NS4_8TiledMMAINS4_8MMA_AtomIJNS4_4SM904GMMA30MMA_64x64x32_F32E4M3E4M3_SS_TNILNSO_7ScaleInE1ELSQ_1EEEEEENS4_6LayoutINS5_IJSB_SC_SC_EEENS5_IJSC_NSA_ILi0EEESV_EEEEENS5_IJNS4_10UnderscoreESY_SY_EEEEENS4_23SM90_TMA_LOAD_MULTICASTENS4_14ComposedLayoutINS4_7SwizzleILi2ELi4ELi3EEENS4_18smem_ptr_flag_bitsILi8EEENST_INS5_IJNSA_ILi8EEESH_EEENS5_IJSH_SC_EEEEEEEvNS4_8identityES11_S1B_vS1C_EENS_8epilogue10collective6detail29Sm90TmaWarpSpecializedAdapterINS1F_15DefaultEpilogueISJ_SK_SK_NS1E_6thread17LinearCombinationISJ_Li1EffLNS1J_9ScaleType4KindE0ELNS_15FloatRoundStyleE2ESJ_EENS1_15EpilogueDefaultEEEEEvvEEEEvNT_6ParamsE)
        .other          _ZN7cutlass13device_kernelINS_4gemm6kernel13GemmUniversalIN4cute5tupleIJiiiiEEENS1_10collective13CollectiveMmaINS1_37MainloopSm90TmaGmmaWarpSpecializedFP8ILi18ENS5_IJNS4_1CILi2EEESB_NSA_ILi1EEEEEENS1_35KernelTmaWarpSpecializedCooperativeEEENS5_IJNSA_ILi128EEENSA_ILi64EEESH_EEENS_12float_e4m3_tENS5_IJlSC_lEEESJ_SK_NS4_8TiledMMAINS4_8MMA_AtomIJNS4_4SM904GMMA30MMA_64x64x32_F32E4M3E4M3_SS_TNILNSO_7ScaleInE1ELSQ_1EEEEEENS4_6LayoutINS5_IJSB_SC_SC_EEENS5_IJSC_NSA_ILi0EEESV_EEEEENS5_IJNS4_10UnderscoreESY_SY_EEEEENS4_23SM90_TMA_LOAD_MULTICASTENS4_14ComposedLayoutINS4_7SwizzleILi2ELi4ELi3EEENS4_18smem_ptr_flag_bitsILi8EEENST_INS5_IJNSA_ILi8EEESH_EEENS5_IJSH_SC_EEEEEEEvNS4_8identityES11_S1B_vS1C_EENS_8epilogue10collective6detail29Sm90TmaWarpSpecializedAdapterINS1F_15DefaultEpilogueISJ_SK_SK_NS1E_6thread17LinearCombinationISJ_Li1EffLNS1J_9ScaleType4KindE0ELNS_15FloatRoundStyleE2ESJ_EENS1_15EpilogueDefaultEEEEEvvEEEEvNT_6ParamsE,@"STO_CUDA_ENTRY STV_DEFAULT"
_ZN7cutlass13device_kernelINS_4gemm6kernel13GemmUniversalIN4cute5tupleIJiiiiEEENS1_10collective13CollectiveMmaINS1_37MainloopSm90TmaGmmaWarpSpecializedFP8ILi18ENS5_IJNS4_1CILi2EEESB_NSA_ILi1EEEEEENS1_35KernelTmaWarpSpecializedCooperativeEEENS5_IJNSA_ILi128EEENSA_ILi64EEESH_EEENS_12float_e4m3_tENS5_IJlSC_lEEESJ_SK_NS4_8TiledMMAINS4_8MMA_AtomIJNS4_4SM904GMMA30MMA_64x64x32_F32E4M3E4M3_SS_TNILNSO_7ScaleInE1ELSQ_1EEEEEENS4_6LayoutINS5_IJSB_SC_SC_EEENS5_IJSC_NSA_ILi0EEESV_EEEEENS5_IJNS4_10UnderscoreESY_SY_EEEEENS4_23SM90_TMA_LOAD_MULTICASTENS4_14ComposedLayoutINS4_7SwizzleILi2ELi4ELi3EEENS4_18smem_ptr_flag_bitsILi8EEENST_INS5_IJNSA_ILi8EEESH_EEENS5_IJSH_SC_EEEEEEEvNS4_8identityES11_S1B_vS1C_EENS_8epilogue10collective6detail29Sm90TmaWarpSpecializedAdapterINS1F_15DefaultEpilogueISJ_SK_SK_NS1E_6thread17LinearCombinationISJ_Li1EffLNS1J_9ScaleType4KindE0ELNS_15FloatRoundStyleE2ESJ_EENS1_15EpilogueDefaultEEEEEvvEEEEvNT_6ParamsE:
[----:B------:R-:W-:Y:S01]  /*0000*/  LDC R1, c[0x0][0x28] ;  /* 0x00000a00ff017b82 */ /* 0x000fe20000000800 */
[----:B------:R-:W0:Y:S01]  /*0010*/  S2R R0, SR_TID.X ;  /* 0x0000000000007919 */ /* 0x000e220000002100 */
[----:B------:R-:W-:Y:S01]  /*0020*/  ELECT P0, URZ, PT ;  /* 0x00000000003f782f */ /* 0x000fe20003800000 */
[----:B------:R-:W-:Y:S01]  /*0030*/  BSSY B0, `(.L_x_0) ;  /* 0x000000f000007945 */ /* 0x000fe20003800000 */
[--C-:B0-----:R-:W-:Y:S02]  /*0040*/  SHF.R.U32.HI R2, RZ, 0x5, R0.reuse ;  /* 0x00000005ff027819 */ /* 0x101fe40000011600 */
[----:B------:R-:W-:-:S03]  /*0050*/  SHF.R.U32.HI R3, RZ, 0x7, R0 ;  /* 0x00000007ff037819 */ /* 0x000fc60000011600 */
[----:B------:R-:W0:Y:S04]  /*0060*/  SHFL.IDX PT, R7, R2, RZ, 0x1f ;  /* 0x00001fff02077589 */ /* 0x000e2800000e0000 */
[----:B------:R1:W2:Y:S01]  /*0070*/  SHFL.IDX PT, R4, R3, RZ, 0x1f ;  /* 0x00001fff03047589 */ /* 0x0002a200000e0000 */
[----:B0-----:R-:W-:-:S13]  /*0080*/  ISETP.NE.OR P0, PT, R7, RZ, !P0 ;  /* 0x000000ff0700720c */ /* 0x001fda0004705670 */
[----:B-12---:R-:W-:Y:S05]  /*0090*/  @P0 BRA `(.L_x_1) ;  /* 0x0000000000200947 */ /* 0x006fea0003800000 */
[----:B------:R-:W-:Y:S02]  /*00a0*/  ULDC.64 UR4, c[0x0][0x198] ;  /* 0x0000660000047ab9 */ /* 0x000fe40000000a00 */
[----:B------:R-:W-:Y:S02]  /*00b0*/  UIADD3 UR6, UP0, UR4, 0xf0, URZ ;  /* 0x000000f004067890 */ /* 0x000fe4000ff1e03f */
[----:B------:R-:W-:Y:S02]  /*00c0*/  UIADD3 UR4, UP1, UR4, 0x1f0, URZ ;  /* 0x000001f004047890 */ /* 0x000fe4000ff3e03f */
[----:B------:R-:W-:Y:S02]  /*00d0*/  UIADD3.X UR7, URZ, UR5, URZ, UP0, !UPT ;  /* 0x000000053f077290 */ /* 0x000fe400087fe43f */
[----:B------:R-:W-:-:S07]  /*00e0*/  UIADD3.X UR5, URZ, UR5, URZ, UP1, !UPT ;  /* 0x000000053f057290 */ /* 0x000fce0008ffe43f */
[----:B------:R0:W-:Y:S02]  /*00f0*/  UTMACCTL.PF [UR6] ;  /* 0x00000000060079b9 */ /* 0x0001e40008040000 */
[----:B------:R0:W-:Y:S02]  /*0100*/  UTMACCTL.PF [UR4] ;  /* 0x00000000040079b9 */ /* 0x0001e40008040000 */
[----:B0-----:R-:W-:Y:S01]  /*0110*/  NOP ;  /* 0x0000000000007918 */ /* 0x001fe20000000000 */
.L_x_1:
[----:B------:R-:W-:Y:S05]  /*0120*/  BSYNC B0 ;  /* 0x0000000000007941 */ /* 0x000fea0003800000 */
.L_x_0:
[----:B------:R-:W0:Y:S02]  /*0130*/  SHFL.IDX PT, R3, R2, RZ, 0x1f ;  /* 0x00001fff02037589 */ /* 0x000e2400000e0000 */
[----:B0-----:R-:W-:-:S13]  /*0140*/  ISETP.NE.AND P0, PT, R3, RZ, PT ;  /* 0x000000ff0300720c */ /* 0x001fda0003f05270 */
[----:B------:R-:W-:Y:S05]  /*0150*/  @P0 BRA `(.L_x_2) ;  /* 0x0000000000d40947 */ /* 0x000fea0003800000 */
[----:B------:R-:W-:Y:S01]  /*0160*/  ELECT P0, URZ, PT ;  /* 0x00000000003f782f */ /* 0x000fe20003800000 */
[----:B------:R-:W-:-:S12]  /*0170*/  BSSY B0, `(.L_x_2) ;  /* 0x0000033000007945 */ /* 0x000fd80003800000 */
[----:B------:R-:W-:Y:S05]  /*0180*/  @!P0 BRA `(.L_x_3) ;  /* 0x0000000000c48947 */ /* 0x000fea0003800000 */
[----:B------:R-:W0:Y:S01]  /*0190*/  S2UR UR8, SR_CgaCtaId ;  /* 0x00000000000879c3 */ /* 0x000e220000008800 */
[----:B------:R-:W-:Y:S01]  /*01a0*/  UMOV UR4, 0x400 ;  /* 0x0000040000047882 */ /* 0x000fe20000000000 */
[----:B------:R-:W-:Y:S01]  /*01b0*/  UMOV UR5, 0x1 ;  /* 0x0000000100057882 */ /* 0x000fe20000000000 */
[----:B------:R-:W-:Y:S02]  /*01c0*/  UMOV UR6, 0x6 ;  /* 0x0000000600067882 */ /* 0x000fe40000000000 */
[----:B------:R-:W-:-:S04]  /*01d0*/  UIADD3 UR6, -UR6, 0x100000, URZ ;  /* 0x0010000006067890 */ /* 0x000fc8000fffe13f */
[----:B------:R-:W-:Y:S02]  /*01e0*/  USHF.L.U32 UR7, UR6, 0xb, URZ ;  /* 0x0000000b06077899 */ /* 0x000fe4000800063f */
[----:B------:R-:W-:Y:S02]  /*01f0*/  USHF.L.U32 UR6, UR6, 0x1, URZ ;  /* 0x0000000106067899 */ /* 0x000fe4000800063f */
[----:B0-----:R-:W-:Y:S02]  /*0200*/  ULEA UR8, UR8, UR4, 0x18 ;  /* 0x0000000408087291 */ /* 0x001fe4000f8ec03f */
[----:B------:R-:W-:-:S04]  /*0210*/  UIADD3 UR4, -UR5, 0x100000, URZ ;  /* 0x0010000005047890 */ /* 0x000fc8000fffe13f */
[----:B------:R-:W-:Y:S02]  /*0220*/  USHF.L.U32 UR5, UR4, 0xb, URZ ;  /* 0x0000000b04057899 */ /* 0x000fe4000800063f */
[----:B------:R-:W-:Y:S01]  /*0230*/  USHF.L.U32 UR4, UR4, 0x1, URZ ;  /* 0x0000000104047899 */ /* 0x000fe2000800063f */
[----:B------:R-:W0:Y:S11]  /*0240*/  FENCE.VIEW.ASYNC.S ;  /* 0x00000000000073c6 */ /* 0x000e360000000000 */
[----:B0-----:R0:W1:Y:S01]  /*0250*/  SYNCS.EXCH.64 URZ, [UR8], UR4 ;  /* 0x00000004083f75b2 */ /* 0x0010620008000100 */
[----:B------:R0:W2:Y:S01]  /*0260*/  SYNCS.EXCH.64 URZ, [UR8+0x90], UR6 ;  /* 0x00009006083f75b2 */ /* 0x0000a20008000100 */
[----:B------:R0:W3:Y:S01]  /*0270*/  SYNCS.EXCH.64 URZ, [UR8+0x8], UR4 ;  /* 0x00000804083f75b2 */ /* 0x0000e20008000100 */
[----:B------:R0:W4:Y:S01]  /*0280*/  SYNCS.EXCH.64 URZ, [UR8+0x98], UR6 ;  /* 0x00009806083f75b2 */ /* 0x0001220008000100 */
[----:B------:R0:W0:Y:S01]  /*0290*/  SYNCS.EXCH.64 URZ, [UR8+0x10], UR4 ;  /* 0x00001004083f75b2 */ /* 0x0000220008000100 */
        /* <DEDUP_REMOVED lines=31> */
[----:B-1234-:R-:W-:Y:S01]  /*0490*/  NOP ;  /* 0x0000000000007918 */ /* 0x01efe20000000000 */
.L_x_3:
[----:B0-----:R-:W-:Y:S05]  /*04a0*/  BSYNC B0 ;  /* 0x0000000000007941 */ /* 0x001fea0003800000 */
.L_x_2:
[----:B------:R-:W-:Y:S01]  /*04b0*/  SHF.R.S32.HI R5, RZ, 0x1f, R0 ;  /* 0x0000001fff057819 */ /* 0x000fe20000011400 */
[----:B------:R-:W0:Y:S01]  /*04c0*/  SHFL.IDX PT, R2, R2, RZ, 0x1f ;  /* 0x00001fff02027589 */ /* 0x000e2200000e0000 */
[----:B------:R-:W1:Y:S01]  /*04d0*/  S2UR UR8, SR_CTAID.X ;  /* 0x00000000000879c3 */ /* 0x000e620000002500 */
[----:B------:R-:W-:Y:S02]  /*04e0*/  ELECT P0, URZ, PT ;  /* 0x00000000003f782f */ /* 0x000fe40003800000 */
[----:B------:R-:W-:Y:S01]  /*04f0*/  LEA.HI R5, R5, R0, RZ, 0x7 ;  /* 0x0000000005057211 */ /* 0x000fe200078f38ff */
[----:B------:R-:W2:Y:S01]  /*0500*/  S2R R8, SR_CTAID.Y ;  /* 0x0000000000087919 */ /* 0x000ea20000002600 */
[----:B------:R-:W-:Y:S01]  /*0510*/  ULDC UR4, c[0x0][0x150] ;  /* 0x0000540000047ab9 */ /* 0x000fe20000000800 */
[----:B------:R-:W-:Y:S01]  /*0520*/  VIADD R16, R4, 0xffffffff ;  /* 0xffffffff04107836 */ /* 0x000fe20000000000 */
[----:B------:R-:W-:Y:S01]  /*0530*/  LOP3.LUT R5, R5, 0xffffff80, RZ, 0xc0, !PT ;  /* 0xffffff8005057812 */ /* 0x000fe200078ec0ff */
[----:B------:R-:W-:Y:S01]  /*0540*/  NOP ;  /* 0x0000000000007918 */ /* 0x000fe20000000000 */
[----:B------:R-:W3:Y:S01]  /*0550*/  LDC R12, c[0x0][0x144] ;  /* 0x00005100ff0c7b82 */ /* 0x000ee20000000800 */
[----:B------:R-:W-:Y:S01]  /*0560*/  NOP ;  /* 0x0000000000007918 */ /* 0x000fe20000000000 */
[----:B------:R-:W-:Y:S01]  /*0570*/  ISETP.GE.U32.AND P6, PT, R16, 0x2, PT ;  /* 0x000000021000780c */ /* 0x000fe20003fc6070 */
[----:B------:R-:W-:Y:S01]  /*0580*/  IMAD.IADD R5, R0, 0x1, -R5 ;  /* 0x0000000100057824 */ /* 0x000fe200078e0a05 */
[----:B------:R-:W-:-:S04]  /*0590*/  ISETP.NE.AND P3, PT, R4, RZ, PT ;  /* 0x000000ff0400720c */ /* 0x000fc80003f65270 */
[----:B------:R-:W-:Y:S01]  /*05a0*/  SHF.R.S32.HI R6, RZ, 0x1f, R5 ;  /* 0x0000001fff067819 */ /* 0x000fe20000011405 */
[----:B------:R-:W4:Y:S03]  /*05b0*/  LDC R14, c[0x0][0x140] ;  /* 0x00005000ff0e7b82 */ /* 0x000f260000000800 */
[----:B------:R-:W-:Y:S02]  /*05c0*/  LEA.HI R6, R6, R5, RZ, 0x3 ;  /* 0x0000000506067211 */ /* 0x000fe400078f18ff */
[----:B0-----:R-:W-:Y:S02]  /*05d0*/  ISETP.NE.OR P0, PT, R2, RZ, !P0 ;  /* 0x000000ff0200720c */ /* 0x001fe40004705670 */
[--C-:B------:R-:W-:Y:S02]  /*05e0*/  SHF.R.S32.HI R2, RZ, 0x3, R6.reuse ;  /* 0x00000003ff027819 */ /* 0x100fe40000011406 */
[----:B------:R-:W-:-:S02]  /*05f0*/  SHF.R.S32.HI R11, RZ, 0x1f, R6 ;  /* 0x0000001fff0b7819 */ /* 0x000fc40000011406 */
[----:B------:R-:W-:Y:S02]  /*0600*/  SHF.R.S32.HI R6, RZ, 0x1f, R3 ;  /* 0x0000001fff067819 */ /* 0x000fe40000011403 */
[----:B-1----:R-:W-:Y:S02]  /*0610*/  I2FP.F32.U32 R10, UR8 ;  /* 0x00000008000a7c45 */ /* 0x002fe40008201000 */
[----:B------:R-:W-:Y:S02]  /*0620*/  LEA.HI R11, R11, R2, RZ, 0x2 ;  /* 0x000000020b0b7211 */ /* 0x000fe400078f10ff */
[----:B------:R-:W-:Y:S01]  /*0630*/  LEA.HI R6, R6, R3, RZ, 0x2 ;  /* 0x0000000306067211 */ /* 0x000fe200078f10ff */
[----:B------:R-:W-:Y:S01]  /*0640*/  FMUL R10, R10, UR4 ;  /* 0x000000040a0a7c20 */ /* 0x000fe20008400000 */
[----:B------:R-:W-:Y:S01]  /*0650*/  LOP3.LUT R11, R11, 0xfffffffc, RZ, 0xc0, !PT ;  /* 0xfffffffc0b0b7812 */ /* 0x000fe200078ec0ff */
[----:B------:R-:W-:Y:S01]  /*0660*/  VOTEU.ALL UP0, P0 ;  /* 0x00000000003f7886 */ /* 0x000fe20000000000 */
[----:B------:R-:W-:Y:S01]  /*0670*/  LOP3.LUT R6, R6, 0x3ffffffc, RZ, 0xc0, !PT ;  /* 0x3ffffffc06067812 */ /* 0x000fe200078ec0ff */
[----:B------:R-:W-:Y:S01]  /*0680*/  ULDC UR4, c[0x0][0x154] ;  /* 0x0000550000047ab9 */ /* 0x000fe20000000800 */
[----:B--2---:R-:W-:Y:S01]  /*0690*/  I2FP.F32.U32 R13, R8 ;  /* 0x00000008000d7245 */ /* 0x004fe20000201000 */
[----:B------:R-:W0:Y:S01]  /*06a0*/  F2I.U32.TRUNC.NTZ R10, R10 ;  /* 0x0000000a000a7305 */ /* 0x000e22000020f000 */
[----:B------:R-:W-:Y:S01]  /*06b0*/  IMAD.IADD R11, R2, 0x1, -R11 ;  /* 0x00000001020b7824 */ /* 0x000fe200078e0a0b */
[----:B------:R-:W1:Y:S01]  /*06c0*/  @!UP0 S2UR UR7, SR_CgaCtaId ;  /* 0x00000000000789c3 */ /* 0x000e620000008800 */
[----:B------:R-:W-:-:S02]  /*06d0*/  IMAD.IADD R6, R3, 0x1, -R6 ;  /* 0x0000000103067824 */ /* 0x000fc400078e0a06 */
[----:B------:R-:W-:Y:S01]  /*06e0*/  FMUL R13, R13, UR4 ;  /* 0x000000040d0d7c20 */ /* 0x000fe20008400000 */
[----:B------:R-:W-:Y:S01]  /*06f0*/  UMOV UR4, 0x20 ;  /* 0x0000002000047882 */ /* 0x000fe20000000000 */
[----:B------:R-:W-:Y:S01]  /*0700*/  @!UP0 UMOV UR6, 0x400 ;  /* 0x0000040000068882 */ /* 0x000fe20000000000 */
[----:B------:R-:W-:Y:S01]  /*0710*/  IMAD R6, R6, 0x4, R11 ;  /* 0x0000000406067824 */ /* 0x000fe200078e020b */
[----:B------:R-:W-:-:S04]  /*0720*/  @!UP0 UIADD3 UR4, -UR4, 0x100000, URZ ;  /* 0x0010000004048890 */ /* 0x000fc8000fffe13f */
[----:B------:R-:W-:Y:S02]  /*0730*/  @!UP0 USHF.L.U32 UR5, UR4, 0xb, URZ ;  /* 0x0000000b04058899 */ /* 0x000fe4000800063f */
[----:B------:R-:W-:Y:S01]  /*0740*/  @!UP0 USHF.L.U32 UR4, UR4, 0x1, URZ ;  /* 0x0000000104048899 */ /* 0x000fe2000800063f */
[----:B----4-:R-:W-:Y:S01]  /*0750*/  ISETP.EQ.U32.AND P2, PT, R14, 0x1, PT ;  /* 0x000000010e00780c */ /* 0x010fe20003f42070 */
[----:B------:R-:W2:Y:S01]  /*0760*/  LDC R11, c[0x0][0x148] ;  /* 0x00005200ff0b7b82 */ /* 0x000ea20000000800 */
[----:B------:R-:W4:Y:S01]  /*0770*/  F2I.U32.TRUNC.NTZ R13, R13 ;  /* 0x0000000d000d7305 */ /* 0x000f22000020f000 */
[----:B------:R-:W-:Y:S01]  /*0780*/  LEA.HI R2, R6, R6, RZ, 0x1 ;  /* 0x0000000606027211 */ /* 0x000fe200078f08ff */
[----:B------:R-:W-:Y:S01]  /*0790*/  VOTEU.ALL UP1, P0 ;  /* 0x00000000003f7886 */ /* 0x000fe20000020000 */
[----:B0-----:R-:W-:Y:S02]  /*07a0*/  IMAD.MOV R15, RZ, RZ, -R10 ;  /* 0x000000ffff0f7224 */ /* 0x001fe400078e0a0a */
[----:B------:R-:W-:-:S02]  /*07b0*/  LOP3.LUT R3, R2, 0xfffffffe, RZ, 0xc0, !PT ;  /* 0xfffffffe02037812 */ /* 0x000fc400078ec0ff */
[----:B------:R-:W-:Y:S01]  /*07c0*/  SHF.R.S32.HI R2, RZ, 0x1f, R7 ;  /* 0x0000001fff027819 */ /* 0x000fe20000011407 */
[----:B---3--:R-:W-:Y:S02]  /*07d0*/  IMAD R10, R12, R15, UR8 ;  /* 0x000000080c0a7e24 */ /* 0x008fe4000f8e020f */
[----:B------:R-:W-:Y:S01]  /*07e0*/  IMAD.IADD R3, R6, 0x1, -R3 ;  /* 0x0000000106037824 */ /* 0x000fe200078e0a03 */
[----:B------:R-:W-:-:S04]  /*07f0*/  LEA.HI R2, R2, R7, RZ, 0x2 ;  /* 0x0000000702027211 */ /* 0x000fc800078f10ff */
[----:B------:R-:W-:Y:S01]  /*0800*/  ISETP.NE.AND P4, PT, R3, R10, PT ;  /* 0x0000000a0300720c */ /* 0x000fe20003f85270 */
[----:B------:R-:W-:Y:S01]  /*0810*/  IMAD.SHL.U32 R3, R6, 0x4, RZ ;  /* 0x0000000406037824 */ /* 0x000fe200078e00ff */
[----:B------:R-:W-:Y:S01]  /*0820*/  LOP3.LUT R2, R2, 0xfffffffc, RZ, 0xc0, !PT ;  /* 0xfffffffc02027812 */ /* 0x000fe200078ec0ff */
[----:B----4-:R-:W-:Y:S01]  /*0830*/  IMAD.MOV R20, RZ, RZ, -R13 ;  /* 0x000000ffff147224 */ /* 0x010fe200078e0a0d */
[----:B-1----:R-:W-:Y:S02]  /*0840*/  @!UP0 ULEA UR6, UR7, UR6, 0x18 ;  /* 0x0000000607068291 */ /* 0x002fe4000f8ec03f */
[----:B------:R-:W-:Y:S01]  /*0850*/  LOP3.LUT R3, R6, 0xc, R3, 0x78, !PT ;  /* 0x0000000c06037812 */ /* 0x000fe200078e7803 */
[----:B------:R-:W-:Y:S01]  /*0860*/  IMAD.IADD R7, R7, 0x1, -R2 ;  /* 0x0000000107077824 */ /* 0x000fe200078e0a02 */
[----:B------:R-:W-:Y:S01]  /*0870*/  VOTEU.ALL UP0, P0 ;  /* 0x00000000003f7886 */ /* 0x000fe20000000000 */
[----:B--2---:R-:W-:Y:S01]  /*0880*/  IMAD R13, R11, R20, R8 ;  /* 0x000000140b0d7224 */ /* 0x004fe200078e0208 */
[----:B------:R-:W-:Y:S01]  /*0890*/  LOP3.LUT P0, RZ, R5, 0x7, RZ, 0xc0, !PT ;  /* 0x0000000705ff7812 */ /* 0x000fe2000780c0ff */
[----:B------:R-:W-:Y:S01]  /*08a0*/  IMAD.MOV.U32 R6, RZ, RZ, 0x1 ;  /* 0x00000001ff067424 */ /* 0x000fe200078e00ff */
[----:B------:R-:W-:-:S02]  /*08b0*/  ISETP.NE.AND P1, PT, R7, 0x3, PT ;  /* 0x000000030700780c */ /* 0x000fc40003f25270 */
[----:B------:R-:W-:Y:S02]  /*08c0*/  @P4 LEA.HI R2, R3, R3, RZ, 0x1 ;  /* 0x0000000303024211 */ /* 0x000fe400078f08ff */
[----:B------:R-:W-:Y:S01]  /*08d0*/  ISETP.EQ.OR P1, PT, R7, RZ, !P1 ;  /* 0x000000ff0700720c */ /* 0x000fe20004f22670 */
[----:B------:R-:W0:Y:S02]  /*08e0*/  FENCE.VIEW.ASYNC.S ;  /* 0x00000000000073c6 */ /* 0x000e240000000000 */
[----:B0-----:R0:W1:Y:S01]  /*08f0*/  @!UP0 SYNCS.EXCH.64 URZ, [UR6+0x130], UR4 ;  /* 0x00013004063f85b2 */ /* 0x0010620008000100 */
[----:B------:R-:W-:Y:S02]  /*0900*/  @P4 SHF.R.S32.HI R2, RZ, 0x1, R2 ;  /* 0x00000001ff024819 */ /* 0x000fe40000011402 */
[----:B------:R-:W-:Y:S02]  /*0910*/  ISETP.LT.U32.AND P0, PT, R3, 0x4, !P0 ;  /* 0x000000040300780c */ /* 0x000fe40004701070 */
[----:B------:R-:W-:-:S02]  /*0920*/  @P4 ISETP.NE.AND P5, PT, R2, R13, PT ;  /* 0x0000000d0200420c */ /* 0x000fc40003fa5270 */
[----:B------:R-:W-:Y:S02]  /*0930*/  ISETP.EQ.AND P1, PT, R4, RZ, P1 ;  /* 0x000000ff0400720c */ /* 0x000fe40000f22270 */
[----:B------:R-:W-:Y:S02]  /*0940*/  SEL R5, RZ, 0x1, !P0 ;  /* 0x00000001ff057807 */ /* 0x000fe40004000000 */
[----:B------:R-:W-:Y:S02]  /*0950*/  @P4 SEL R6, RZ, 0x1, P5 ;  /* 0x00000001ff064807 */ /* 0x000fe40002800000 */
[----:B------:R-:W-:Y:S02]  /*0960*/  SEL R2, RZ, 0x1, !P1 ;  /* 0x00000001ff027807 */ /* 0x000fe40004800000 */
[----:B------:R-:W-:Y:S01]  /*0970*/  LOP3.LUT R6, R6, R5, RZ, 0xc0, !PT ;  /* 0x0000000506067212 */ /* 0x000fe200078ec0ff */
[----:B------:R0:W2:Y:S01]  /*0980*/  @!UP1 SYNCS.EXCH.64 URZ, [UR6+0x138], UR4 ;  /* 0x00013804063f95b2 */ /* 0x0000a20008000100 */
[----:B------:R-:W-:Y:S01]  /*0990*/  SEL R2, R2, 0x2, P6 ;  /* 0x0000000202027807 */ /* 0x000fe20003000000 */
[----:B------:R-:W-:Y:S01]  /*09a0*/  NOP ;  /* 0x0000000000007918 */ /* 0x000fe20000000000 */
[----:B------:R-:W-:Y:S05]  /*09b0*/  @!P2 BRA `(.L_x_4) ;  /* 0x000000000008a947 */ /* 0x000fea0003800000 */
[----:B-12---:R-:W-:Y:S01]  /*09c0*/  UCGABAR_ARV ;  /* 0x00000000000079c7 */ /* 0x006fe20008000000 */
[----:B------:R-:W-:Y:S05]  /*09d0*/  BRA `(.L_x_5) ;  /* 0x0000000000047947 */ /* 0x000fea0003800000 */
.L_x_4:
[----:B-12---:R-:W-:Y:S01]  /*09e0*/  NOP ;  /* 0x0000000000007918 */ /* 0x006fe20000000000 */
.L_x_5:
[----:B------:R-:W1:Y:S01]  /*09f0*/  LDC R4, c[0x0][0x65c] ;  /* 0x00019700ff047b82 */ /* 0x000e620000000800 */
[----:B------:R-:W-:Y:S01]  /*0a00*/  IMAD.MOV.U32 R5, RZ, RZ, RZ ;  /* 0x000000ffff057224 */ /* 0x000fe200078e00ff */
[----:B-1----:R-:W-:Y:S01]  /*0a10*/  ISETP.NE.AND P4, PT, R4, 0x1, PT ;  /* 0x000000010400780c */ /* 0x002fe20003f85270 */
[----:B------:R-:W-:-:S12]  /*0a20*/  IMAD.U32 R4, RZ, RZ, UR8 ;  /* 0x00000008ff047e24 */ /* 0x000fd8000f8e00ff */
[----:B------:R-:W1:Y:S01]  /*0a30*/  @P4 LDC R15, c[0x0][0x10] ;  /* 0x00000400ff0f4b82 */ /* 0x000e620000000800 */
[----:B------:R-:W-:Y:S02]  /*0a40*/  @P4 IMAD.MOV.U32 R9, RZ, RZ, RZ ;  /* 0x000000ffff094224 */ /* 0x000fe400078e00ff */
[----:B------:R-:W-:-:S05]  /*0a50*/  @P4 IMAD.MOV.U32 R17, RZ, RZ, RZ ;  /* 0x000000ffff114224 */ /* 0x000fca00078e00ff */
[----:B------:R-:W2:Y:S01]  /*0a60*/  @!P4 LDC R13, c[0x0][0xc] ;  /* 0x00000300ff0dcb82 */ /* 0x000ea20000000800 */
[----:B-1----:R-:W-:-:S04]  /*0a70*/  @P4 IMAD.WIDE.U32 R14, R15, UR8, R8 ;  /* 0x000000080f0e4c25 */ /* 0x002fc8000f8e0008 */
[----:B--2---:R-:W-:-:S04]  /*0a80*/  @!P4 IMAD.WIDE.U32 R12, R8, R13, R4 ;  /* 0x0000000d080cc225 */ /* 0x004fc800078e0004 */
[----:B------:R-:W-:Y:S02]  /*0a90*/  @P4 IMAD.MOV.U32 R4, RZ, RZ, R14 ;  /* 0x000000ffff044224 */ /* 0x000fe400078e000e */
[----:B------:R-:W-:Y:S02]  /*0aa0*/  @P4 IMAD.IADD R5, R15, 0x1, R17 ;  /* 0x000000010f054824 */ /* 0x000fe400078e0211 */
[----:B------:R-:W-:Y:S02]  /*0ab0*/  @!P4 IMAD.MOV.U32 R4, RZ, RZ, R12 ;  /* 0x000000ffff04c224 */ /* 0x000fe400078e000c */
[----:B------:R-:W-:Y:S01]  /*0ac0*/  @!P4 IMAD.MOV.U32 R5, RZ, RZ, R13 ;  /* 0x000000ffff05c224 */ /* 0x000fe200078e000d */
[----:B------:R-:W-:Y:S06]  /*0ad0*/  @!P2 BRA `(.L_x_6) ;  /* 0x00000000000ca947 */ /* 0x000fec0003800000 */
[----:B------:R-:W-:Y:S01]  /*0ae0*/  UCGABAR_WAIT ;  /* 0x0000000000007dc7 */ /* 0x000fe20008000000 */
[----:B------:R-:W-:Y:S01]  /*0af0*/  CCTL.IVALL ;  /* 0x00000000ff00798f */ /* 0x000fe20002000000 */
[----:B------:R-:W-:Y:S05]  /*0b00*/  BRA `(.L_x_7) ;  /* 0x0000000000047947 */ /* 0x000fea0003800000 */
.L_x_6:
[----:B------:R-:W-:Y:S06]  /*0b10*/  BAR.SYNC.DEFER_BLOCKING 0x0 ;  /* 0x0000000000007b1d */ /* 0x000fec0000010000 */
.L_x_7:
[----:B------:R-:W-:Y:S05]  /*0b20*/  @!P3 BRA `(.L_x_8) ;  /* 0x0000004800f4b947 */ /* 0x000fea0003800000 */
[----:B------:R-:W-:-:S13]  /*0b30*/  ISETP.GT.U32.AND P0, PT, R16, 0x1, PT ;  /* 0x000000011000780c */ /* 0x000fda0003f04070 */
[----:B0-----:R-:W-:Y:S05]  /*0b40*/  @P0 EXIT ;  /* 0x000000000000094d */ /* 0x001fea0003800000 */
[----:B------:R-:W-:Y:S01]  /*0b50*/  ULDC.64 UR4, c[0x0][0x650] ;  /* 0x0001940000047ab9 */ /* 0x000fe20000000a00 */
[----:B------:R-:W-:Y:S01]  /*0b60*/  PRMT R14, RZ, 0x7610, R14 ;  /* 0x00007610ff0e7816 */ /* 0x000fe2000000000e */
[----:B------:R-:W-:Y:S01]  /*0b70*/  IMAD.MOV.U32 R71, RZ, RZ, -0x1 ;  /* 0xffffffffff477424 */ /* 0x000fe200078e00ff */
[----:B------:R-:W-:Y:S01]  /*0b80*/  ISETP.GE.U32.AND P0, PT, R4, UR4, PT ;  /* 0x0000000404007c0c */ /* 0x000fe2000bf06070 */
[----:B------:R-:W-:Y:S02]  /*0b90*/  IMAD.MOV.U32 R15, RZ, RZ, -0x1 ;  /* 0xffffffffff0f7424 */ /* 0x000fe400078e00ff */
[----:B------:R-:W-:Y:S01]  /*0ba0*/  IMAD.MOV.U32 R73, RZ, RZ, -0x1 ;  /* 0xffffffffff497424 */ /* 0x000fe200078e00ff */
[----:B------:R-:W-:-:S13]  /*0bb0*/  ISETP.GE.U32.AND.EX P0, PT, R5, UR5, PT, P0 ;  /* 0x0000000505007c0c */ /* 0x000fda000bf06100 */
[----:B------:R-:W-:Y:S05]  /*0bc0*/  @P0 BRA `(.L_x_9) ;  /* 0x0000000400240947 */ /* 0x000fea0003800000 */
[----:B------:R-:W0:Y:S01]  /*0bd0*/  LDC.64 R22, c[0x0][0x628] ;  /* 0x00018a00ff167b82 */ /* 0x000e220000000a00 */
[----:B------:R-:W-:Y:S02]  /*0be0*/  IMAD.MOV.U32 R12, RZ, RZ, R4 ;  /* 0x000000ffff0c7224 */ /* 0x000fe400078e0004 */
[----:B------:R-:W-:-:S05]  /*0bf0*/  IMAD.MOV.U32 R13, RZ, RZ, R5 ;  /* 0x000000ffff0d7224 */ /* 0x000fca00078e0005 */
[----:B------:R-:W1:Y:S08]  /*0c00*/  LDC R18, c[0x0][0x630] ;  /* 0x00018c00ff127b82 */ /* 0x000e700000000800 */
[----:B------:R-:W2:Y:S01]  /*0c10*/  LDC.64 R24, c[0x0][0x620] ;  /* 0x00018800ff187b82 */ /* 0x000ea20000000a00 */
[----:B0-----:R-:W-:-:S04]  /*0c20*/  ISETP.NE.U32.AND P0, PT, R22, RZ, PT ;  /* 0x000000ff1600720c */ /* 0x001fc80003f05070 */
[----:B------:R-:W-:-:S13]  /*0c30*/  ISETP.NE.AND.EX P0, PT, R23, RZ, PT, P0 ;  /* 0x000000ff1700720c */ /* 0x000fda0003f05300 */
[----:B-12---:R-:W-:Y:S05]  /*0c40*/  @!P0 BRA `(.L_x_10) ;  /* 0x0000000000288947 */ /* 0x006fea0003800000 */
[----:B------:R-:W0:Y:S02]  /*0c50*/  LDC R7, c[0x0][0x634] ;  /* 0x00018d00ff077b82 */ /* 0x000e240000000800 */
[----:B0-----:R-:W-:-:S05]  /*0c60*/  IADD3 R7, P0, R4, R7, RZ ;  /* 0x0000000704077210 */ /* 0x001fca0007f1e0ff */
[----:B------:R-:W-:-:S04]  /*0c70*/  IMAD.X R19, RZ, RZ, R5, P0 ;  /* 0x000000ffff137224 */ /* 0x000fc800000e0605 */
[----:B------:R-:W-:-:S04]  /*0c80*/  IMAD.WIDE.U32 R12, R19, R22, RZ ;  /* 0x00000016130c7225 */ /* 0x000fc800078e00ff */
[----:B------:R-:W-:-:S04]  /*0c90*/  IMAD.WIDE.U32 R14, P0, R7, R23, R12 ;  /* 0x00000017070e7225 */ /* 0x000fc8000780000c */
[----:B------:R-:W-:-:S04]  /*0ca0*/  IMAD.WIDE.U32 R12, R7, R22, RZ ;  /* 0x00000016070c7225 */ /* 0x000fc800078e00ff */
[----:B------:R-:W-:Y:S01]  /*0cb0*/  IMAD.X R17, RZ, RZ, RZ, P0 ;  /* 0x000000ffff117224 */ /* 0x000fe200000e06ff */
[----:B------:R-:W-:Y:S01]  /*0cc0*/  IADD3 RZ, P0, R13, R14, RZ ;  /* 0x0000000e0dff7210 */ /* 0x000fe20007f1e0ff */
[----:B------:R-:W-:-:S04]  /*0cd0*/  IMAD.MOV.U32 R16, RZ, RZ, R15 ;  /* 0x000000ffff107224 */ /* 0x000fc800078e000f */
[----:B------:R-:W-:-:S08]  /*0ce0*/  IMAD.WIDE.U32.X R12, R19, R23, R16, P0 ;  /* 0x00000017130c7225 */ /* 0x000fd000000e0410 */
.L_x_10:
[----:B------:R-:W0:Y:S01]  /*0cf0*/  LDC.64 R28, c[0x0][0x640] ;  /* 0x00019000ff1c7b82 */ /* 0x000e220000000a00 */
[--C-:B------:R-:W-:Y:S01]  /*0d00*/  SHF.R.U64 R73, R12, R18, R13.reuse ;  /* 0x000000120c497219 */ /* 0x100fe2000000120d */
[----:B------:R-:W-:Y:S01]  /*0d10*/  IMAD R27, R11, R20, R8 ;  /* 0x000000140b1b7224 */ /* 0x000fe200078e0208 */
[----:B------:R-:W-:Y:S01]  /*0d20*/  SHF.R.U32.HI R7, RZ, R18, R13 ;  /* 0x00000012ff077219 */ /* 0x000fe2000001160d */
[----:B------:R-:W-:Y:S01]  /*0d30*/  IMAD.MOV.U32 R23, RZ, RZ, 0x1 ;  /* 0x00000001ff177424 */ /* 0x000fe200078e00ff */
[----:B------:R-:W-:-:S03]  /*0d40*/  IADD3 R9, P0, RZ, -R73, RZ ;  /* 0x80000049ff097210 */ /* 0x000fc60007f1e0ff */
[----:B------:R-:W1:Y:S02]  /*0d50*/  LDC R22, c[0x0][0x618] ;  /* 0x00018600ff167b82 */ /* 0x000e640000000800 */
[----:B------:R-:W-:Y:S02]  /*0d60*/  IMAD.X R7, RZ, RZ, ~R7, P0 ;  /* 0x000000ffff077224 */ /* 0x000fe400000e0e07 */
[----:B------:R-:W-:-:S04]  /*0d70*/  IMAD.WIDE.U32 R12, R9, R24, R4 ;  /* 0x00000018090c7225 */ /* 0x000fc800078e0004 */
[----:B------:R-:W2:Y:S01]  /*0d80*/  LDC R18, c[0x0][0x608] ;  /* 0x00018200ff127b82 */ /* 0x000ea20000000800 */
[----:B------:R-:W-:Y:S02]  /*0d90*/  IMAD R14, R7, R24, RZ ;  /* 0x00000018070e7224 */ /* 0x000fe400078e02ff */
[----:B------:R-:W-:Y:S02]  /*0da0*/  IMAD.MOV.U32 R7, RZ, RZ, -0x1 ;  /* 0xffffffffff077424 */ /* 0x000fe400078e00ff */
[----:B------:R-:W-:-:S03]  /*0db0*/  IMAD R9, R9, R25, R14 ;  /* 0x0000001909097224 */ /* 0x000fc600078e020e */
[----:B------:R-:W3:Y:S01]  /*0dc0*/  LDC R26, c[0x0][0x658] ;  /* 0x00019600ff1a7b82 */ /* 0x000ee20000000800 */
[----:B------:R-:W-:Y:S01]  /*0dd0*/  IMAD.IADD R9, R13, 0x1, R9 ;  /* 0x000000010d097824 */ /* 0x000fe200078e0209 */
[----:B0-----:R-:W-:-:S04]  /*0de0*/  ISETP.NE.U32.AND P0, PT, R28, RZ, PT ;  /* 0x000000ff1c00720c */ /* 0x001fc80003f05070 */
[----:B------:R-:W-:Y:S02]  /*0df0*/  ISETP.NE.AND.EX P0, PT, R29, RZ, PT, P0 ;  /* 0x000000ff1d00720c */ /* 0x000fe40003f05300 */
[----:B------:R-:W0:Y:S01]  /*0e00*/  LDC R24, c[0x0][0x600] ;  /* 0x00018000ff187b82 */ /* 0x000e220000000800 */
[-CC-:B-1----:R-:W-:Y:S02]  /*0e10*/  SHF.R.U64 R16, R12, R22.reuse, R9.reuse ;  /* 0x000000160c107219 */ /* 0x182fe40000001209 */
[----:B------:R-:W-:-:S05]  /*0e20*/  SHF.R.U32.HI R9, RZ, R22, R9 ;  /* 0x00000016ff097219 */ /* 0x000fca0000011609 */
[----:B------:R-:W1:Y:S01]  /*0e30*/  LDC R19, c[0x0][0x648] ;  /* 0x00019200ff137b82 */ /* 0x000e620000000800 */
[-CC-:B--2---:R-:W-:Y:S02]  /*0e40*/  SHF.R.U64 R22, R16, R18.reuse, R9.reuse ;  /* 0x0000001210167219 */ /* 0x184fe40000001209 */
[----:B------:R-:W-:-:S05]  /*0e50*/  SHF.R.U32.HI R9, RZ, R18, R9 ;  /* 0x00000012ff097219 */ /* 0x000fca0000011609 */
[----:B------:R-:W2:Y:S01]  /*0e60*/  LDC R21, c[0x0][0x638] ;  /* 0x00018e00ff157b82 */ /* 0x000ea20000000800 */
[-CC-:B---3--:R-:W-:Y:S02]  /*0e70*/  SHF.R.U64 R18, R22, R26.reuse, R9.reuse ;  /* 0x0000001a16127219 */ /* 0x188fe40000001209 */
[-C--:B------:R-:W-:Y:S02]  /*0e80*/  SHF.L.U32 R7, R7, R26.reuse, RZ ;  /* 0x0000001a07077219 */ /* 0x080fe400000006ff */
[----:B------:R-:W-:Y:S01]  /*0e90*/  SHF.R.U32.HI R9, RZ, R26, R9 ;  /* 0x0000001aff097219 */ /* 0x000fe20000011609 */
[----:B------:R-:W-:Y:S01]  /*0ea0*/  IMAD.MOV.U32 R8, RZ, RZ, R18 ;  /* 0x000000ffff087224 */ /* 0x000fe200078e0012 */
[----:B------:R-:W-:Y:S01]  /*0eb0*/  LOP3.LUT R11, RZ, R7, RZ, 0x33, !PT ;  /* 0x00000007ff0b7212 */ /* 0x000fe200078e33ff */
[----:B------:R-:W3:Y:S01]  /*0ec0*/  LDC R25, c[0x0][0x610] ;  /* 0x00018400ff197b82 */ /* 0x000ee20000000800 */
[----:B------:R-:W-:Y:S05]  /*0ed0*/  @!P0 BRA `(.L_x_11) ;  /* 0x0000000000288947 */ /* 0x000fea0003800000 */
[----:B------:R-:W4:Y:S02]  /*0ee0*/  LDC R7, c[0x0][0x64c] ;  /* 0x00019300ff077b82 */ /* 0x000f240000000800 */
[----:B----4-:R-:W-:-:S05]  /*0ef0*/  IADD3 R7, P0, R18, R7, RZ ;  /* 0x0000000712077210 */ /* 0x010fca0007f1e0ff */
        /* <DEDUP_REMOVED lines=8> */
.L_x_11:
[----:B-1----:R-:W-:Y:S01]  /*0f80*/  SHF.R.U64 R9, R8, R19, R9 ;  /* 0x0000001308097219 */ /* 0x002fe20000001209 */
[----:B------:R-:W-:Y:S01]  /*0f90*/  IMAD.MOV.U32 R14, RZ, RZ, 0x1 ;  /* 0x00000001ff0e7424 */ /* 0x000fe200078e00ff */
[----:B------:R-:W-:Y:S01]  /*0fa0*/  LOP3.LUT R8, R22, R11, RZ, 0xc0, !PT ;  /* 0x0000000b16087212 */ /* 0x000fe200078ec0ff */
[----:B0-----:R-:W-:Y:S01]  /*0fb0*/  VIADD R11, R24, 0xffffffff ;  /* 0xffffffff180b7836 */ /* 0x001fe20000000000 */
[----:B------:R-:W-:Y:S01]  /*0fc0*/  SHF.L.U32 R7, R23, R26, RZ ;  /* 0x0000001a17077219 */ /* 0x000fe200000006ff */
[----:B------:R-:W-:Y:S01]  /*0fd0*/  IMAD.MOV R12, RZ, RZ, -R9 ;  /* 0x000000ffff0c7224 */ /* 0x000fe200078e0a09 */
[----:B------:R-:W-:Y:S02]  /*0fe0*/  SEL R10, R10, R27, !P4 ;  /* 0x0000001b0a0a7207 */ /* 0x000fe40006000000 */
[----:B------:R-:W-:Y:S01]  /*0ff0*/  LOP3.LUT R11, R16, R11, RZ, 0xc0, !PT ;  /* 0x0000000b100b7212 */ /* 0x000fe200078ec0ff */
[----:B------:R-:W-:Y:S02]  /*1000*/  IMAD R9, R7, R9, R8 ;  /* 0x0000000907097224 */ /* 0x000fe400078e0208 */
[----:B--2---:R-:W-:-:S02]  /*1010*/  IMAD R7, R12, R21, R18 ;  /* 0x000000150c077224 */ /* 0x004fc400078e0212 */
[----:B---3--:R-:W-:Y:S02]  /*1020*/  IMAD R10, R9, R25, R10 ;  /* 0x00000019090a7224 */ /* 0x008fe400078e020a */
[----:B------:R-:W-:-:S05]  /*1030*/  IMAD R7, R7, R24, R11 ;  /* 0x0000001807077224 */ /* 0x000fca00078e020b */
[----:B------:R-:W-:Y:S02]  /*1040*/  SEL R15, R7, R10, !P4 ;  /* 0x0000000a070f7207 */ /* 0x000fe40006000000 */
[----:B------:R-:W-:-:S07]  /*1050*/  SEL R71, R10, R7, !P4 ;  /* 0x000000070a477207 */ /* 0x000fce0006000000 */
.L_x_9:
[----:B------:R-:W-:-:S08]  /*1060*/  NOP ;  /* 0x0000000000007918 */ /* 0x000fd00000000000 */
[----:B------:R-:W0:Y:S02]  /*1070*/  USETMAXREG.TRY_ALLOC.CTAPOOL UP0, 0xe8 ;  /* 0x000000e8000079c8 */ /* 0x000e240008000600 */
[----:B0-----:R-:W-:-:S13]  /*1080*/  PLOP3.LUT P0, PT, PT, PT, UP0, 0x80, 0x0 ;  /* 0x000000000000781c */ /* 0x001fda0003f0f008 */
[----:B------:R-:W-:Y:S05]  /*1090*/  @!P0 BRA `(.L_x_9) ;  /* 0xfffffffc00f08947 */ /* 0x000fea000383ffff */
[----:B------:R-:W-:Y:S01]  /*10a0*/  ULDC.64 UR4, c[0x0][0x598] ;  /* 0x0001660000047ab9 */ /* 0x000fe20000000a00 */
[----:B------:R-:W-:Y:S01]  /*10b0*/  ULDC.64 UR16, c[0x0][0x208] ;  /* 0x0000820000107ab9 */ /* 0x000fe20000000a00 */
[----:B------:R-:W-:-:S04]  /*10c0*/  ISETP.NE.U32.AND P0, PT, RZ, UR4, PT ;  /* 0x00000004ff007c0c */ /* 0x000fc8000bf05070 */
[----:B------:R-:W-:-:S13]  /*10d0*/  ISETP.NE.AND.EX P0, PT, RZ, UR5, PT, P0 ;  /* 0x00000005ff007c0c */ /* 0x000fda000bf05300 */
[----:B------:R-:W-:Y:S05]  /*10e0*/  @!P0 BRA `(.L_x_12) ;  /* 0x00000000001c8947 */ /* 0x000fea0003800000 */
[----:B------:R-:W0:Y:S02]  /*10f0*/  LDC.64 R8, c[0x0][0x598] ;  /* 0x00016600ff087b82 */ /* 0x000e240000000a00 */
[----:B0-----:R-:W2:Y:S02]  /*1100*/  LDG.E.64 R8, desc[UR16][R8.64] ;  /* 0x0000001008087981 */ /* 0x001ea4000c1e1b00 */
[----:B--2---:R-:W-:-:S04]  /*1110*/  ISETP.NE.U32.AND P0, PT, R8, RZ, PT ;  /* 0x000000ff0800720c */ /* 0x004fc80003f05070 */
[----:B------:R-:W-:-:S13]  /*1120*/  ISETP.NE.AND.EX P0, PT, R9, RZ, PT, P0 ;  /* 0x000000ff0900720c */ /* 0x000fda0003f05300 */
[----:B------:R-:W-:Y:S05]  /*1130*/  @!P0 BRA `(.L_x_12) ;  /* 0x0000000000088947 */ /* 0x000fea0003800000 */
[----:B------:R0:W5:Y:S01]  /*1140*/  LD.E R7, desc[UR16][R8.64] ;  /* 0x0000001008077980 */ /* 0x000162000c101900 */
[----:B------:R-:W-:Y:S05]  /*1150*/  BRA `(.L_x_13) ;  /* 0x0000000000207947 */ /* 0x000fea0003800000 */
.L_x_12:
[----:B------:R-:W-:Y:S02]  /*1160*/  ULDC.64 UR4, c[0x0][0x588] ;  /* 0x0001620000047ab9 */ /* 0x000fe40000000a00 */
[----:B------:R-:W-:-:S04]  /*1170*/  ISETP.NE.U32.AND P0, PT, RZ, UR4, PT ;  /* 0x00000004ff007c0c */ /* 0x000fc8000bf05070 */
[----:B------:R-:W-:-:S13]  /*1180*/  ISETP.NE.AND.EX P0, PT, RZ, UR5, PT, P0 ;  /* 0x00000005ff007c0c */ /* 0x000fda000bf05300 */
[----:B------:R-:W-:Y:S05]  /*1190*/  @!P0 BRA `(.L_x_14) ;  /* 0x00000000000c8947 */ /* 0x000fea0003800000 */
[----:B------:R-:W0:Y:S02]  /*11a0*/  LDC.64 R8, c[0x0][0x588] ;  /* 0x00016200ff087b82 */ /* 0x000e240000000a00 */
[----:B0-----:R1:W5:Y:S01]  /*11b0*/  LDG.E R7, desc[UR16][R8.64] ;  /* 0x0000001008077981 */ /* 0x001362000c1e1900 */
[----:B------:R-:W-:Y:S05]  /*11c0*/  BRA `(.L_x_13) ;  /* 0x0000000000047947 */ /* 0x000fea0003800000 */
.L_x_14:
[----:B------:R-:W2:Y:S02]  /*11d0*/  LDC R7, c[0x0][0x580] ;  /* 0x00016000ff077b82 */ /* 0x000ea40000000800 */
.L_x_13:
[----:B------:R-:W-:Y:S02]  /*11e0*/  ULDC.64 UR4, c[0x0][0x5a0] ;  /* 0x0001680000047ab9 */ /* 0x000fe40000000a00 */
[----:B------:R-:W-:-:S04]  /*11f0*/  ISETP.NE.U32.AND P0, PT, RZ, UR4, PT ;  /* 0x00000004ff007c0c */ /* 0x000fc8000bf05070 */
[----:B------:R-:W-:-:S13]  /*1200*/  ISETP.NE.AND.EX P0, PT, RZ, UR5, PT, P0 ;  /* 0x00000005ff007c0c */ /* 0x000fda000bf05300 */
[----:B------:R-:W-:Y:S05]  /*1210*/  @!P0 BRA `(.L_x_15) ;  /* 0x00000000001c8947 */ /* 0x000fea0003800000 */
[----:B01----:R-:W0:Y:S02]  /*1220*/  LDC.64 R8, c[0x0][0x5a0] ;  /* 0x00016800ff087b82 */ /* 0x003e240000000a00 */
[----:B0-----:R-:W3:Y:S02]  /*1230*/  LDG.E.64 R8, desc[UR16][R8.64] ;  /* 0x0000001008087981 */ /* 0x001ee4000c1e1b00 */
[----:B---3--:R-:W-:-:S04]  /*1240*/  ISETP.NE.U32.AND P0, PT, R8, RZ, PT ;  /* 0x000000ff0800720c */ /* 0x008fc80003f05070 */
[----:B------:R-:W-:-:S13]  /*1250*/  ISETP.NE.AND.EX P0, PT, R9, RZ, PT, P0 ;  /* 0x000000ff0900720c */ /* 0x000fda0003f05300 */
[----:B------:R-:W-:Y:S05]  /*1260*/  @!P0 BRA `(.L_x_15) ;  /* 0x0000000000088947 */ /* 0x000fea0003800000 */
[----:B------:R0:W5:Y:S01]  /*1270*/  LD.E R12, desc[UR16][R8.64] ;  /* 0x00000010080c7980 */ /* 0x000162000c101900 */
[----:B------:R-:W-:Y:S05]  /*1280*/  BRA `(.L_x_16) ;  /* 0x0000000000207947 */ /* 0x000fea0003800000 */
.L_x_15:
[----:B------:R-:W-:Y:S02]  /*1290*/  ULDC.64 UR4, c[0x0][0x590] ;  /* 0x0001640000047ab9 */ /* 0x000fe40000000a00 */
[----:B------:R-:W-:-:S04]  /*12a0*/  ISETP.NE.U32.AND P0, PT, RZ, UR4, PT ;  /* 0x00000004ff007c0c */ /* 0x000fc8000bf05070 */
[----:B------:R-:W-:-:S13]  /*12b0*/  ISETP.NE.AND.EX P0, PT, RZ, UR5, PT, P0 ;  /* 0x00000005ff007c0c */ /* 0x000fda000bf05300 */
[----:B------:R-:W-:Y:S05]  /*12c0*/  @!P0 BRA `(.L_x_17) ;  /* 0x00000000000c8947 */ /* 0x000fea0003800000 */
[----:B------:R-:W3:Y:S02]  /*12d0*/  LDC.64 R12, c[0x0][0x590] ;  /* 0x00016400ff0c7b82 */ /* 0x000ee40000000a00 */
[----:B---3--:R3:W5:Y:S01]  /*12e0*/  LDG.E R12, desc[UR16][R12.64] ;  /* 0x000000100c0c7981 */ /* 0x008762000c1e1900 */
[----:B------:R-:W-:Y:S05]  /*12f0*/  BRA `(.L_x_16) ;  /* 0x0000000000047947 */ /* 0x000fea0003800000 */
.L_x_17:
[----:B------:R-:W4:Y:S02]  /*1300*/  LDC R12, c[0x0][0x584] ;  /* 0x00016100ff0c7b82 */ /* 0x000f240000000800 */
.L_x_16:
[----:B------:R-:W-:-:S13]  /*1310*/  LOP3.LUT P0, RZ, R14, 0xff, RZ, 0xc0, !PT ;  /* 0x000000ff0eff7812 */ /* 0x000fda000780c0ff */
[----:B------:R-:W-:Y:S05]  /*1320*/  @!P0 EXIT ;  /* 0x000000000000894d */ /* 0x000fea0003800000 */
[----:B------:R-:W-:Y:S01]  /*1330*/  ULDC UR4, c[0x0][0x28c] ;  /* 0x0000a30000047ab9 */ /* 0x000fe20000000800 */
[----:B------:R-:W-:Y:S01]  /*1340*/  LOP3.LUT R81, R2, 0x1, RZ, 0xfc, !PT ;  /* 0x0000000102517812 */ /* 0x000fe200078efcff */
[----:B------:R-:W-:-:S04]  /*1350*/  UIADD3 UR4, UR4, 0x3f, URZ ;  /* 0x0000003f04047890 */ /* 0x000fc8000fffe03f */
[----:B------:R-:W-:-:S04]  /*1360*/  USHF.R.S32.HI UR5, URZ, 0x1f, UR4 ;  /* 0x0000001f3f057899 */ /* 0x000fc80008011404 */
[----:B------:R-:W-:-:S03]  /*1370*/  ULEA.HI UR5, UR5, UR4, URZ, 0x6 ;  /* 0x0000000405057291 */ /* 0x000fc6000f8f303f */
[----:B------:R-:W-:Y:S01]  /*1380*/  UMOV UR4, URZ ;  /* 0x0000003f00047c82 */ /* 0x000fe20008000000 */
[----:B------:R-:W-:-:S03]  /*1390*/  USHF.R.S32.HI UR9, URZ, 0x6, UR5 ;  /* 0x000000063f097899 */ /* 0x000fc60008011405 */
[----:B------:R-:W-:-:S09]  /*13a0*/  UMOV UR5, URZ ;  /* 0x0000003f00057c82 */ /* 0x000fd20008000000 */
.L_x_108:
[----:B01----:R-:W-:Y:S01]  /*13b0*/  LOP3.LUT R8, R0, 0x80, RZ, 0xc0, !PT ;  /* 0x0000008000087812 */ /* 0x003fe200078ec0ff */
[----:B------:R-:W0:Y:S01]  /*13c0*/  S2UR UR13, SR_CgaCtaId ;  /* 0x00000000000d79c3 */ /* 0x000e220000008800 */
[----:B------:R-:W-:Y:S01]  /*13d0*/  UMOV UR12, 0x400 ;  /* 0x00000400000c7882 */ /* 0x000fe20000000000 */
[----:B------:R-:W-:Y:S01]  /*13e0*/  UMOV UR6, URZ ;  /* 0x0000003f00067c82 */ /* 0x000fe20008000000 */
[----:B------:R-:W-:Y:S01]  /*13f0*/  SHF.R.U32.HI R8, RZ, 0x7, R8 ;  /* 0x00000007ff087819 */ /* 0x000fe20000011608 */
[----:B------:R-:W-:Y:S01]  /*1400*/  UMOV UR7, URZ ;  /* 0x0000003f00077c82 */ /* 0x000fe20008000000 */
[----:B------:R-:W-:Y:S01]  /*1410*/  UMOV UR18, UR5 ;  /* 0x0000000500127c82 */ /* 0x000fe20008000000 */
[----:B------:R-:W-:Y:S01]  /*1420*/  CS2R R16, SRZ ;  /* 0x0000000000107805 */ /* 0x000fe2000001ff00 */
[----:B---3--:R-:W-:Y:S01]  /*1430*/  IMAD.MOV.U32 R13, RZ, RZ, RZ ;  /* 0x000000ffff0d7224 */ /* 0x008fe200078e00ff */
[----:B------:R-:W1:Y:S01]  /*1440*/  LDC R9, c[0x0][0x28c] ;  /* 0x0000a300ff097b82 */ /* 0x000e620000000800 */
[----:B------:R-:W3:Y:S01]  /*1450*/  SHFL.IDX PT, R8, R8, RZ, 0x1f ;  /* 0x00001fff08087589 */ /* 0x000ee200000e0000 */
[----:B------:R-:W-:-:S02]  /*1460*/  CS2R R18, SRZ ;  /* 0x0000000000127805 */ /* 0x000fc4000001ff00 */
[----:B------:R-:W-:Y:S02]  /*1470*/  CS2R R20, SRZ ;  /* 0x0000000000147805 */ /* 0x000fe4000001ff00 */
[----:B------:R-:W-:Y:S02]  /*1480*/  CS2R R22, SRZ ;  /* 0x0000000000167805 */ /* 0x000fe4000001ff00 */
[----:B------:R-:W-:Y:S02]  /*1490*/  CS2R R56, SRZ ;  /* 0x0000000000387805 */ /* 0x000fe4000001ff00 */
[----:B------:R-:W-:Y:S02]  /*14a0*/  CS2R R58, SRZ ;  /* 0x00000000003a7805 */ /* 0x000fe4000001ff00 */
[----:B------:R-:W-:Y:S02]  /*14b0*/  CS2R R60, SRZ ;  /* 0x00000000003c7805 */ /* 0x000fe4000001ff00 */
[----:B------:R-:W-:-:S02]  /*14c0*/  CS2R R62, SRZ ;  /* 0x00000000003e7805 */ /* 0x000fc4000001ff00 */
[----:B------:R-:W-:Y:S02]  /*14d0*/  CS2R R64, SRZ ;  /* 0x0000000000407805 */ /* 0x000fe4000001ff00 */
[----:B------:R-:W-:Y:S02]  /*14e0*/  CS2R R66, SRZ ;  /* 0x0000000000427805 */ /* 0x000fe4000001ff00 */
[----:B------:R-:W-:Y:S01]  /*14f0*/  CS2R R68, SRZ ;  /* 0x0000000000447805 */ /* 0x000fe2000001ff00 */
[----:B------:R-:W-:Y:S01]  /*1500*/  IMAD.MOV.U32 R70, RZ, RZ, RZ ;  /* 0x000000ffff467224 */ /* 0x000fe200078e00ff */
[----:B------:R-:W-:Y:S01]  /*1510*/  CS2R R74, SRZ ;  /* 0x00000000004a7805 */ /* 0x000fe2000001ff00 */
[----:B------:R-:W-:Y:S01]  /*1520*/  IMAD.MOV.U32 R72, RZ, RZ, RZ ;  /* 0x000000ffff487224 */ /* 0x000fe200078e00ff */
[----:B------:R-:W-:Y:S02]  /*1530*/  CS2R R76, SRZ ;  /* 0x00000000004c7805 */ /* 0x000fe4000001ff00 */
[----:B------:R-:W-:Y:S01]  /*1540*/  CS2R R78, SRZ ;  /* 0x00000000004e7805 */ /* 0x000fe2000001ff00 */
[----:B------:R-:W-:Y:S01]  /*1550*/  IMAD.MOV.U32 R80, RZ, RZ, RZ ;  /* 0x000000ffff507224 */ /* 0x000fe200078e00ff */
[----:B----4-:R-:W-:Y:S01]  /*1560*/  CS2R R24, SRZ ;  /* 0x0000000000187805 */ /* 0x010fe2000001ff00 */
[----:B------:R-:W-:Y:S01]  /*1570*/  IMAD.U32 R14, RZ, RZ, UR4 ;  /* 0x00000004ff0e7e24 */ /* 0x000fe2000f8e00ff */
[----:B------:R-:W-:-:S02]  /*1580*/  CS2R R26, SRZ ;  /* 0x00000000001a7805 */ /* 0x000fc4000001ff00 */
[----:B------:R-:W-:Y:S02]  /*1590*/  CS2R R28, SRZ ;  /* 0x00000000001c7805 */ /* 0x000fe4000001ff00 */
[----:B------:R-:W-:Y:S02]  /*15a0*/  CS2R R30, SRZ ;  /* 0x00000000001e7805 */ /* 0x000fe4000001ff00 */
[----:B------:R-:W-:Y:S02]  /*15b0*/  CS2R R32, SRZ ;  /* 0x0000000000207805 */ /* 0x000fe4000001ff00 */
[----:B-1----:R-:W-:Y:S02]  /*15c0*/  ISETP.GE.AND P0, PT, R9, 0x1, PT ;  /* 0x000000010900780c */ /* 0x002fe40003f06270 */
[----:B------:R-:W-:Y:S02]  /*15d0*/  CS2R R34, SRZ ;  /* 0x0000000000227805 */ /* 0x000fe4000001ff00 */
[----:B---3--:R-:W-:-:S02]  /*15e0*/  R2UR UR8, R8 ;  /* 0x00000000080872ca */ /* 0x008fc400000e0000 */
        /* <DEDUP_REMOVED lines=8> */
[----:B------:R-:W-:Y:S02]  /*1670*/  CS2R R52, SRZ ;  /* 0x0000000000347805 */ /* 0x000fe4000001ff00 */
[----:B------:R-:W-:Y:S01]  /*1680*/  CS2R R54, SRZ ;  /* 0x0000000000367805 */ /* 0x000fe2000001ff00 */
[----:B------:R-:W-:-:S04]  /*1690*/  ULEA.HI UR10, UR8, UR8, URZ, 0x1 ;  /* 0x00000008080a7291 */ /* 0x000fc8000f8f083f */
[----:B------:R-:W-:Y:S02]  /*16a0*/  ULOP3.LUT UR11, UR10, 0xffffe, URZ, 0xc0, !UPT ;  /* 0x000ffffe0a0b7892 */ /* 0x000fe4000f8ec03f */
[----:B0-----:R-:W-:Y:S02]  /*16b0*/  ULEA UR10, UR13, UR12, 0x18 ;  /* 0x0000000c0d0a7291 */ /* 0x001fe4000f8ec03f */
[----:B------:R-:W-:-:S03]  /*16c0*/  UIADD3 UR11, UR8, -UR11, URZ ;  /* 0x8000000b080b7290 */ /* 0x000fc6000fffe03f */
[----:B------:R-:W-:Y:S01]  /*16d0*/  UMOV UR8, URZ ;  /* 0x0000003f00087c82 */ /* 0x000fe20008000000 */
[----:B------:R-:W-:-:S04]  /*16e0*/  ULEA UR11, UR11, UR10, 0xc ;  /* 0x0000000a0b0b7291 */ /* 0x000fc8000f8e603f */
[----:B------:R-:W-:-:S04]  /*16f0*/  UIADD3 UR11, UR11, 0x200, URZ ;  /* 0x000002000b0b7890 */ /* 0x000fc8000fffe03f */
[----:B------:R-:W-:-:S04]  /*1700*/  USHF.R.U32.HI UR11, URZ, 0x4, UR11 ;  /* 0x000000043f0b7899 */ /* 0x000fc8000801160b */
[----:B------:R-:W-:Y:S01]  /*1710*/  ULOP3.LUT UR11, UR11, 0x3fff, URZ, 0xc0, !UPT ;  /* 0x00003fff0b0b7892 */ /* 0x000fe2000f8ec03f */
[----:B------:R-:W-:Y:S11]  /*1720*/  @!P0 BRA `(.L_x_18) ;  /* 0x0000000400748947 */ /* 0x000ff60003800000 */
[----:B------:R-:W-:-:S13]  /*1730*/  ISETP.NE.AND P1, PT, R81, 0x3, PT ;  /* 0x000000035100780c */ /* 0x000fda0003f25270 */
[----:B------:R-:W-:Y:S05]  /*1740*/  @!P1 BRA `(.L_x_19) ;  /* 0x0000000000049947 */ /* 0x000fea0003800000 */
[----:B------:R-:W-:Y:S01]  /*1750*/  BPT.TRAP 0x1 ;  /* 0x000000040000795c */ /* 0x000fe20000300000 */
.L_x_19:
[----:B------:R-:W-:Y:S01]  /*1760*/  ULEA UR6, UR5, UR10, 0x3 ;  /* 0x0000000a05067291 */ /* 0x000fe2000f8e183f */
[----:B------:R-:W-:-:S05]  /*1770*/  IMAD.U32 R8, RZ, RZ, UR4 ;  /* 0x00000004ff087e24 */ /* 0x000fca000f8e00ff */
[----:B------:R-:W-:-:S04]  /*1780*/  SHF.L.U32 R8, R8, 0x1f, RZ ;  /* 0x0000001f08087819 */ /* 0x000fc800000006ff */
[----:B------:R0:W1:Y:S01]  /*1790*/  SYNCS.PHASECHK.TRANS64.TRYWAIT P0, [UR6], R8 ;  /* 0x00000008ff0075a7 */ /* 0x0000620008000146 */
[----:B------:R-:W-:Y:S05]  /*17a0*/  @!P1 BRA `(.L_x_20) ;  /* 0x0000000000049947 */ /* 0x000fea0003800000 */
[----:B------:R-:W-:Y:S01]  /*17b0*/  BPT.TRAP 0x1 ;  /* 0x000000040000795c */ /* 0x000fe20000300000 */
.L_x_20:
[----:B-1----:R-:W-:Y:S05]  /*17c0*/  @P0 BRA `(.L_x_21) ;  /* 0x0000000000080947 */ /* 0x002fea0003800000 */
[----:B------:R-:W1:Y:S02]  /*17d0*/  SYNCS.PHASECHK.TRANS64.TRYWAIT P0, [UR6], R8 ;  /* 0x00000008ff0075a7 */ /* 0x000e640008000146 */
[----:B-1----:R-:W-:Y:S05]  /*17e0*/  @!P0 BRA `(.L_x_22) ;  /* 0x0000005c00588947 */ /* 0x002fea0003800000 */
.L_x_21:
[----:B------:R-:W-:Y:S01]  /*17f0*/  UIADD3 UR6, UR10, 0x24200, URZ ;  /* 0x000242000a067890 */ /* 0x000fe2000fffe03f */
[----:B------:R-:W-:Y:S01]  /*1800*/  WARPGROUP.ARRIVE ;  /* 0x00000000000079c5 */ /* 0x000fe20000000000 */
[----:B------:R-:W-:Y:S01]  /*1810*/  ULOP3.LUT UR12, UR11, 0x10000, URZ, 0xfc, !UPT ;  /* 0x000100000b0c7892 */ /* 0x000fe2000f8efc3f */
[----:B------:R-:W-:Y:S01]  /*1820*/  CS2R R16, SRZ ;  /* 0x0000000000107805 */ /* 0x000fe2000001ff00 */
[----:B------:R-:W-:Y:S01]  /*1830*/  USHF.R.U32.HI UR6, URZ, 0x4, UR6 ;  /* 0x000000043f067899 */ /* 0x000fe20008011606 */
[----:B------:R-:W-:Y:S01]  /*1840*/  IMAD.MOV.U32 R13, RZ, RZ, RZ ;  /* 0x000000ffff0d7224 */ /* 0x000fe200078e00ff */
[----:B------:R-:W-:Y:S01]  /*1850*/  ULEA UR12, UR5, UR12, 0x9 ;  /* 0x0000000c050c7291 */ /* 0x000fe2000f8e483f */
[----:B------:R-:W-:Y:S01]  /*1860*/  CS2R R18, SRZ ;  /* 0x0000000000127805 */ /* 0x000fe2000001ff00 */
[----:B------:R-:W-:Y:S01]  /*1870*/  ULOP3.LUT UR6, UR6, 0x3fff, URZ, 0xc0, !UPT ;  /* 0x00003fff06067892 */ /* 0x000fe2000f8ec03f */
[----:B------:R-:W-:Y:S01]  /*1880*/  CS2R R20, SRZ ;  /* 0x0000000000147805 */ /* 0x000fe2000001ff00 */
[----:B------:R-:W-:Y:S01]  /*1890*/  UMOV UR13, 0x80000020 ;  /* 0x80000020000d7882 */ /* 0x000fe20000000000 */
[----:B------:R-:W-:Y:S01]  /*18a0*/  UMOV UR15, 0x80000020 ;  /* 0x80000020000f7882 */ /* 0x000fe20000000000 */
[----:B------:R-:W-:Y:S01]  /*18b0*/  ULOP3.LUT UR6, UR6, 0x10000, URZ, 0xfc, !UPT ;  /* 0x0001000006067892 */ /* 0x000fe2000f8efc3f */
[----:B------:R-:W-:Y:S01]  /*18c0*/  CS2R R22, SRZ ;  /* 0x0000000000167805 */ /* 0x000fe2000001ff00 */
[----:B------:R-:W-:Y:S01]  /*18d0*/  ULDC UR7, c[0x0][0x50c] ;  /* 0x0001430000077ab9 */ /* 0x000fe20000000800 */
[----:B------:R-:W-:Y:S01]  /*18e0*/  CS2R R56, SRZ ;  /* 0x0000000000387805 */ /* 0x000fe2000001ff00 */
[----:B------:R-:W-:Y:S01]  /*18f0*/  ULEA UR14, UR5, UR6, 0x8 ;  /* 0x00000006050e7291 */ /* 0x000fe2000f8e403f */
[----:B------:R-:W-:Y:S01]  /*1900*/  CS2R R58, SRZ ;  /* 0x00000000003a7805 */ /* 0x000fe2000001ff00 */
[----:B------:R-:W-:Y:S01]  /*1910*/  UISETP.NE.AND UP0, UPT, UR7, 0x2, UPT ;  /* 0x000000020700788c */ /* 0x000fe2000bf05270 */
[----:B------:R-:W-:Y:S01]  /*1920*/  CS2R R60, SRZ ;  /* 0x00000000003c7805 */ /* 0x000fe2000001ff00 */
[----:B------:R-:W-:Y:S01]  /*1930*/  UMOV UR6, 0x2 ;  /* 0x0000000200067882 */ /* 0x000fe20000000000 */
[----:B------:R-:W-:Y:S01]  /*1940*/  CS2R R62, SRZ ;  /* 0x00000000003e7805 */ /* 0x000fe2000001ff00 */
[----:B------:R-:W-:Y:S01]  /*1950*/  USEL UR7, URZ, 0x1, UP0 ;  /* 0x000000013f077887 */ /* 0x000fe20008000000 */
[----:B------:R-:W-:-:S02]  /*1960*/  CS2R R64, SRZ ;  /* 0x0000000000407805 */ /* 0x000fc4000001ff00 */
[----:B------:R-:W-:Y:S01]  /*1970*/  CS2R R66, SRZ ;  /* 0x0000000000427805 */ /* 0x000fe2000001ff00 */
[----:B------:R-:W-:Y:S01]  /*1980*/  QGMMA.64x64x32.F32.E4M3.E4M3 R24, gdesc[UR12], RZ, !UPT ;  /* 0x00e000000c1879f3 */ /* 0x000fe2000c7008ff */
[----:B------:R-:W-:Y:S01]  /*1990*/  UIADD3 UR12, UR12, 0x2, URZ ;  /* 0x000000020c0c7890 */ /* 0x000fe2000fffe03f */
[----:B------:R-:W-:Y:S02]  /*19a0*/  CS2R R68, SRZ ;  /* 0x0000000000447805 */ /* 0x000fe4000001ff00 */
[----:B------:R-:W-:Y:S01]  /*19b0*/  ISETP.NE.AND P0, PT, RZ, UR7, PT ;  /* 0x00000007ff007c0c */ /* 0x000fe2000bf05270 */
[----:B------:R-:W-:Y:S01]  /*19c0*/  UIADD3 UR14, UR14, 0x2, URZ ;  /* 0x000000020e0e7890 */ /* 0x000fe2000fffe03f */
[----:B------:R-:W-:Y:S01]  /*19d0*/  IMAD.MOV.U32 R70, RZ, RZ, RZ ;  /* 0x000000ffff467224 */ /* 0x000fe200078e00ff */
[----:B------:R-:W-:Y:S01]  /*19e0*/  UMOV UR13, 0x80000020 ;  /* 0x80000020000d7882 */ /* 0x000fe20000000000 */
[----:B------:R-:W-:Y:S01]  /*19f0*/  UMOV UR15, 0x80000020 ;  /* 0x80000020000f7882 */ /* 0x000fe20000000000 */
[----:B------:R-:W-:Y:S01]  /*1a00*/  IMAD.MOV.U32 R72, RZ, RZ, RZ ;  /* 0x000000ffff487224 */ /* 0x000fe200078e00ff */
[----:B------:R-:W-:-:S02]  /*1a10*/  CS2R R74, SRZ ;  /* 0x00000000004a7805 */ /* 0x000fc4000001ff00 */
[----:B------:R-:W-:Y:S02]  /*1a20*/  CS2R R76, SRZ ;  /* 0x00000000004c7805 */ /* 0x000fe4000001ff00 */
[----:B------:R-:W-:Y:S01]  /*1a30*/  CS2R R78, SRZ ;  /* 0x00000000004e7805 */ /* 0x000fe2000001ff00 */
[----:B------:R-:W-:Y:S01]  /*1a40*/  IMAD.MOV.U32 R80, RZ, RZ, RZ ;  /* 0x000000ffff507224 */ /* 0x000fe200078e00ff */
[----:B------:R-:W-:Y:S01]  /*1a50*/  QGMMA.64x64x32.F32.E4M3.E4M3 R24, gdesc[UR12], R24, gsb0 ;  /* 0x00e000000c1879f3 */ /* 0x000fe20008000818 */
[----:B------:R-:W-:Y:S05]  /*1a60*/  @!P0 BRA `(.L_x_23) ;  /* 0x0000000000888947 */ /* 0x000fea0003800000 */
[----:B------:R-:W-:Y:S02]  /*1a70*/  WARPGROUP.DEPBAR.LE gsb0, 0x0 ;  /* 0x00008000000079c5 */ /* 0x000fe40000010000 */
[----:B------:R-:W-:-:S01]  /*1a80*/  FADD R79, RZ, R24 ;  /* 0x00000018ff4f7221 */ /* 0x000fc20000000000 */
[----:B------:R-:W-:Y:S01]  /*1a90*/  FADD R80, RZ, R25 ;  /* 0x00000019ff507221 */ /* 0x000fe20000000000 */
        /* <DEDUP_REMOVED lines=30> */
[----:B------:R-:W-:-:S06]  /*1c80*/  UMOV UR6, URZ ;  /* 0x0000003f00067c82 */ /* 0x000fcc0008000000 */
.L_x_23:
[----:B------:R-:W-:-:S04]  /*1c90*/  UIADD3 UR18, UR5, 0x1, URZ ;  /* 0x0000000105127890 */ /* 0x000fc8000fffe03f */
[----:B------:R-:W-:-:S04]  /*1ca0*/  UISETP.NE.AND UP0, UPT, UR18, 0x12, UPT ;  /* 0x000000121200788c */ /* 0x000fc8000bf05270 */
[----:B------:R-:W-:Y:S02]  /*1cb0*/  USEL UR8, URZ, 0x1, UP0 ;  /* 0x000000013f087887 */ /* 0x000fe40008000000 */
[----:B------:R-:W-:Y:S02]  /*1cc0*/  USEL UR18, UR18, URZ, UP0 ;  /* 0x0000003f12127287 */ /* 0x000fe40008000000 */
[----:B------:R-:W-:-:S06]  /*1cd0*/  ULOP3.LUT UR8, UR4, UR8, URZ, 0x3c, !UPT ;  /* 0x0000000804087292 */ /* 0x000fcc000f8e3c3f */
[----:B------:R-:W-:Y:S01]  /*1ce0*/  IMAD.U32 R14, RZ, RZ, UR8 ;  /* 0x00000008ff0e7e24 */ /* 0x000fe2000f8e00ff */
[----:B------:R-:W-:-:S06]  /*1cf0*/  UMOV UR8, 0x1 ;  /* 0x0000000100087882 */ /* 0x000fcc0000000000 */
.L_x_18:
[----:B------:R-:W-:-:S04]  /*1d00*/  UISETP.LT.AND UP0, UPT, UR9, 0x1, UPT ;  /* 0x000000010900788c */ /* 0x000fc8000bf01270 */
[----:B------:R-:W-:-:S04]  /*1d10*/  USEL UR12, UR9, 0x1, UP0 ;  /* 0x00000001090c7887 */ /* 0x000fc80008000000 */
[----:B------:R-:W-:-:S04]  /*1d20*/  UIADD3 UR12, UR9, -UR12, URZ ;  /* 0x8000000c090c7290 */ /* 0x000fc8000fffe03f */
[----:B------:R-:W-:-:S06]  /*1d30*/  UISETP.GE.AND UP0, UPT, UR12, 0x1, UPT ;  /* 0x000000010c00788c */ /* 0x000fcc000bf06270 */
[----:B------:R-:W-:-:S13]  /*1d40*/  PLOP3.LUT P0, PT, PT, PT, UP0, 0x80, 0x0 ;  /* 0x000000000000781c */ /* 0x000fda0003f0f008 */
[----:B------:R-:W-:Y:S05]  /*1d50*/  @!P0 BRA `(.L_x_24) ;  /* 0x0000000400888947 */ /* 0x000fea0003800000 */
[----:B01----:R-:W-:Y:S01]  /*1d60*/  IMAD.U32 R8, RZ, RZ, UR12 ;  /* 0x0000000cff087e24 */ /* 0x003fe2000f8e00ff */
[----:B------:R-:W-:Y:S01]  /*1d70*/  ULDC UR19, c[0x0][0x50c] ;  /* 0x0001430000137ab9 */ /* 0x000fe20000000800 */
[----:B------:R-:W-:-:S07]  /*1d80*/  IMAD.U32 R9, RZ, RZ, UR5 ;  /* 0x00000005ff097e24 */ /* 0x000fce000f8e00ff */
.L_x_32:
[----:B------:R-:W-:-:S13]  /*1d90*/  ISETP.NE.AND P1, PT, R81, 0x3, PT ;  /* 0x000000035100780c */ /* 0x000fda0003f25270 */
[----:B------:R-:W-:Y:S05]  /*1da0*/  @!P1 BRA `(.L_x_25) ;  /* 0x0000000000049947 */ /* 0x000fea0003800000 */
[----:B------:R-:W-:Y:S01]  /*1db0*/  BPT.TRAP 0x1 ;  /* 0x000000040000795c */ /* 0x000fe20000300000 */
.L_x_25:
[----:B------:R-:W0:Y:S01]  /*1dc0*/  S2UR UR12, SR_CgaCtaId ;  /* 0x00000000000c79c3 */ /* 0x000e220000008800 */
[----:B------:R-:W-:Y:S01]  /*1dd0*/  UMOV UR10, 0x400 ;  /* 0x00000400000a7882 */ /* 0x000fe20000000000 */
[----:B------:R-:W-:Y:S01]  /*1de0*/  SHF.L.U32 R10, R14, 0x1f, RZ ;  /* 0x0000001f0e0a7819 */ /* 0x000fe200000006ff */
[----:B0-----:R-:W-:-:S04]  /*1df0*/  ULEA UR10, UR12, UR10, 0x18 ;  /* 0x0000000a0c0a7291 */ /* 0x001fc8000f8ec03f */
[----:B------:R-:W-:-:S09]  /*1e00*/  ULEA UR12, UR18, UR10, 0x3 ;  /* 0x0000000a120c7291 */ /* 0x000fd2000f8e183f */
[----:B------:R0:W1:Y:S01]  /*1e10*/  SYNCS.PHASECHK.TRANS64.TRYWAIT P0, [UR12], R10 ;  /* 0x0000000aff0075a7 */ /* 0x000062000800014c */
[----:B------:R-:W-:Y:S05]  /*1e20*/  @!P1 BRA `(.L_x_26) ;  /* 0x0000000000049947 */ /* 0x000fea0003800000 */
[----:B------:R-:W-:Y:S01]  /*1e30*/  BPT.TRAP 0x1 ;  /* 0x000000040000795c */ /* 0x000fe20000300000 */
.L_x_26:
[----:B-1----:R-:W-:Y:S05]  /*1e40*/  @P0 BRA `(.L_x_27) ;  /* 0x0000000000080947 */ /* 0x002fea0003800000 */
[----:B------:R-:W1:Y:S02]  /*1e50*/  SYNCS.PHASECHK.TRANS64.TRYWAIT P0, [UR12], R10 ;  /* 0x0000000aff0075a7 */ /* 0x000e64000800014c */
[----:B-1----:R-:W-:Y:S05]  /*1e60*/  @!P0 BRA `(.L_x_28) ;  /* 0x0000005400d08947 */ /* 0x002fea0003800000 */
.L_x_27:
[----:B------:R-:W-:Y:S01]  /*1e70*/  UIADD3 UR12, UR10, 0x24200, URZ ;  /* 0x000242000a0c7890 */ /* 0x000fe2000fffe03f */
[----:B------:R-:W-:Y:S01]  /*1e80*/  WARPGROUP.ARRIVE ;  /* 0x00000000000079c5 */ /* 0x000fe20000000000 */
[----:B------:R-:W-:Y:S02]  /*1e90*/  UISETP.NE.AND UP0, UPT, UR7, URZ, UPT ;  /* 0x0000003f0700728c */ /* 0x000fe4000bf05270 */
[----:B------:R-:W-:Y:S02]  /*1ea0*/  USHF.R.U32.HI UR12, URZ, 0x4, UR12 ;  /* 0x000000043f0c7899 */ /* 0x000fe4000801160c */
[----:B------:R-:W-:Y:S02]  /*1eb0*/  USEL UR8, UR8, URZ, !UP0 ;  /* 0x0000003f08087287 */ /* 0x000fe4000c000000 */
[----:B------:R-:W-:Y:S02]  /*1ec0*/  ULOP3.LUT UR7, UR12, 0x3fff, URZ, 0xc0, !UPT ;  /* 0x00003fff0c077892 */ /* 0x000fe4000f8ec03f */
[----:B------:R-:W-:-:S02]  /*1ed0*/  ULOP3.LUT UR12, UR11, 0x10000, URZ, 0xfc, !UPT ;  /* 0x000100000b0c7892 */ /* 0x000fc4000f8efc3f */
[----:B------:R-:W-:Y:S02]  /*1ee0*/  ULOP3.LUT UR7, UR7, 0x10000, URZ, 0xfc, !UPT ;  /* 0x0001000007077892 */ /* 0x000fe4000f8efc3f */
[----:B------:R-:W-:Y:S02]  /*1ef0*/  UISETP.NE.U32.AND UP0, UPT, UR8, URZ, UPT ;  /* 0x0000003f0800728c */ /* 0x000fe4000bf05070 */
[----:B------:R-:W-:Y:S02]  /*1f00*/  ULEA UR12, UR18, UR12, 0x9 ;  /* 0x0000000c120c7291 */ /* 0x000fe4000f8e483f */
[----:B------:R-:W-:Y:S01]  /*1f10*/  ULEA UR14, UR18, UR7, 0x8 ;  /* 0x00000007120e7291 */ /* 0x000fe2000f8e403f */
[----:B------:R-:W-:Y:S01]  /*1f20*/  UMOV UR13, 0x80000020 ;  /* 0x80000020000d7882 */ /* 0x000fe20000000000 */
[----:B------:R-:W-:Y:S01]  /*1f30*/  UMOV UR15, 0x80000020 ;  /* 0x80000020000f7882 */ /* 0x000fe20000000000 */
[----:B------:R-:W-:-:S06]  /*1f40*/  UIADD3 UR6, UR6, 0x2, URZ ;  /* 0x0000000206067890 */ /* 0x000fcc000fffe03f */
[----:B------:R-:W-:Y:S01]  /*1f50*/  QGMMA.64x64x32.F32.E4M3.E4M3 R24, gdesc[UR12], R24, UP0 ;  /* 0x00e000000c1879f3 */ /* 0x000fe2000bf00818 */
[----:B------:R-:W-:Y:S02]  /*1f60*/  UIADD3 UR12, UR12, 0x2, URZ ;  /* 0x000000020c0c7890 */ /* 0x000fe4000fffe03f */
[----:B------:R-:W-:Y:S01]  /*1f70*/  UIADD3 UR14, UR14, 0x2, URZ ;  /* 0x000000020e0e7890 */ /* 0x000fe2000fffe03f */
[----:B------:R-:W-:Y:S01]  /*1f80*/  UMOV UR13, 0x80000020 ;  /* 0x80000020000d7882 */ /* 0x000fe20000000000 */
[----:B------:R-:W-:Y:S01]  /*1f90*/  UMOV UR15, 0x80000020 ;  /* 0x80000020000f7882 */ /* 0x000fe20000000000 */
[----:B------:R-:W-:-:S04]  /*1fa0*/  UISETP.NE.AND UP0, UPT, UR6, UR19, UPT ;  /* 0x000000130600728c */ /* 0x000fc8000bf05270 */
[----:B------:R-:W-:-:S06]  /*1fb0*/  USEL UR7, URZ, 0x1, UP0 ;  /* 0x000000013f077887 */ /* 0x000fcc0008000000 */
[----:B------:R-:W-:Y:S01]  /*1fc0*/  ISETP.NE.AND P0, PT, RZ, UR7, PT ;  /* 0x00000007ff007c0c */ /* 0x000fe2000bf05270 */
[----:B------:R-:W-:Y:S03]  /*1fd0*/  QGMMA.64x64x32.F32.E4M3.E4M3 R24, gdesc[UR12], R24, gsb0 ;  /* 0x00e000000c1879f3 */ /* 0x000fe60008000818 */
[----:B------:R-:W-:-:S09]  /*1fe0*/  WARPGROUP.DEPBAR.LE gsb0, 0x1 ;  /* 0x00008000000079c5 */ /* 0x000fd20000010100 */
[----:B------:R-:W-:Y:S05]  /*1ff0*/  @!P0 BRA `(.L_x_29) ;  /* 0x0000000000888947 */ /* 0x000fea0003800000 */
[----:B------:R-:W-:Y:S02]  /*2000*/  WARPGROUP.DEPBAR.LE gsb0, 0x0 ;  /* 0x00008000000079c5 */ /* 0x000fe40000010000 */
[----:B------:R-:W-:-:S01]  /*2010*/  FADD R79, R24, R79 ;  /* 0x0000004f184f7221 */ /* 0x000fc20000000000 */
[----:B------:R-:W-:Y:S01]  /*2020*/  FADD R80, R25, R80 ;  /* 0x0000005019507221 */ /* 0x000fe20000000000 */
        /* <DEDUP_REMOVED lines=30> */
[----:B------:R-:W-:-:S06]  /*2210*/  UMOV UR6, URZ ;  /* 0x0000003f00067c82 */ /* 0x000fcc0008000000 */
.L_x_29:
[----:B------:R-:W-:Y:S05]  /*2220*/  @!P1 BRA `(.L_x_30) ;  /* 0x0000000000049947 */ /* 0x000fea0003800000 */
[----:B------:R-:W-:Y:S01]  /*2230*/  BPT.TRAP 0x1 ;  /* 0x000000040000795c */ /* 0x000fe20000300000 */
.L_x_30:
[----:B------:R-:W-:-:S13]  /*2240*/  ISETP.NE.AND P0, PT, R6, RZ, PT ;  /* 0x000000ff0600720c */ /* 0x000fda0003f05270 */
[----:B01----:R-:W-:-:S05]  /*2250*/  @P0 LEA R10, R9, UR10, 0x3 ;  /* 0x0000000a090a0c11 */ /* 0x003fca000f8e18ff */
[----:B------:R-:W-:-:S05]  /*2260*/  @P0 VIADD R10, R10, 0x90 ;  /* 0x000000900a0a0836 */ /* 0x000fca0000000000 */
[----:B------:R-:W-:-:S04]  /*2270*/  @P0 PRMT R10, R3, 0x654, R10 ;  /* 0x00000654030a0816 */ /* 0x000fc8000000000a */
[----:B------:R0:W-:Y:S01]  /*2280*/  @P0 SYNCS.ARRIVE.TRANS64.RED.A1T0 RZ, [R10+URZ], RZ ;  /* 0x000000ff0aff09a7 */ /* 0x0001e2000810043f */
[----:B------:R-:W-:-:S13]  /*2290*/  ISETP.GT.U32.AND P0, PT, R2, 0x1, PT ;  /* 0x000000010200780c */ /* 0x000fda0003f04070 */
[----:B0-----:R-:W-:Y:S05]  /*22a0*/  @P0 BRA `(.L_x_31) ;  /* 0x0000000000040947 */ /* 0x001fea0003800000 */
[----:B------:R-:W-:Y:S01]  /*22b0*/  BPT.TRAP 0x1 ;  /* 0x000000040000795c */ /* 0x000fe20000300000 */
.L_x_31:
[----:B------:R-:W-:Y:S01]  /*22c0*/  UIADD3 UR18, UR18, 0x1, URZ ;  /* 0x0000000112127890 */ /* 0x000fe2000fffe03f */
[C---:B------:R-:W-:Y:S01]  /*22d0*/  ISETP.GT.AND P1, PT, R8.reuse, 0x1, PT ;  /* 0x000000010800780c */ /* 0x040fe20003f24270 */
[----:B------:R-:W-:Y:S02]  /*22e0*/  VIADD R9, R9, 0x1 ;  /* 0x0000000109097836 */ /* 0x000fe40000000000 */
[----:B------:R-:W-:Y:S01]  /*22f0*/  UISETP.NE.AND UP0, UPT, UR18, 0x12, UPT ;  /* 0x000000121200788c */ /* 0x000fe2000bf05270 */
[----:B------:R-:W-:Y:S02]  /*2300*/  VIADD R8, R8, 0xffffffff ;  /* 0xffffffff08087836 */ /* 0x000fe40000000000 */
[C---:B------:R-:W-:Y:S01]  /*2310*/  ISETP.NE.AND P0, PT, R9.reuse, 0x12, PT ;  /* 0x000000120900780c */ /* 0x040fe20003f05270 */
[----:B------:R-:W-:Y:S02]  /*2320*/  USEL UR8, URZ, 0x1, UP0 ;  /* 0x000000013f087887 */ /* 0x000fe40008000000 */
[----:B------:R-:W-:Y:S01]  /*2330*/  USEL UR18, UR18, URZ, UP0 ;  /* 0x0000003f12127287 */ /* 0x000fe20008000000 */
[----:B------:R-:W-:-:S03]  /*2340*/  SEL R9, R9, RZ, P0 ;  /* 0x000000ff09097207 */ /* 0x000fc60000000000 */
[----:B------:R-:W-:Y:S01]  /*2350*/  LOP3.LUT R14, R14, UR8, RZ, 0x3c, !PT ;  /* 0x000000080e0e7c12 */ /* 0x000fe2000f8e3cff */
[----:B------:R-:W-:Y:S01]  /*2360*/  UMOV UR8, 0x1 ;  /* 0x0000000100087882 */ /* 0x000fe20000000000 */
[----:B------:R-:W-:Y:S06]  /*2370*/  @P1 BRA `(.L_x_32) ;  /* 0xfffffff800841947 */ /* 0x000fec000383ffff */
.L_x_24:
[----:B------:R-:W-:Y:S01]  /*2380*/  UISETP.NE.AND UP0, UPT, UR6, URZ, UPT ;  /* 0x0000003f0600728c */ /* 0x000fe2000bf05270 */
[----:B01----:R-:W0:Y:S03]  /*2390*/  LDC R8, c[0x0][0x28c] ;  /* 0x0000a300ff087b82 */ /* 0x003e260000000800 */
[----:B------:R-:W-:-:S06]  /*23a0*/  USEL UR6, URZ, 0x1, !UP0 ;  /* 0x000000013f067887 */ /* 0x000fcc000c000000 */
[----:B------:R-:W-:Y:S02]  /*23b0*/  ISETP.NE.AND P0, PT, RZ, UR6, PT ;  /* 0x00000006ff007c0c */ /* 0x000fe4000bf05270 */
[----:B0-----:R-:W-:-:S11]  /*23c0*/  ISETP.GE.AND P1, PT, R8, 0x1, PT ;  /* 0x000000010800780c */ /* 0x001fd60003f26270 */
[----:B------:R-:W-:Y:S05]  /*23d0*/  @!P0 BRA `(.L_x_33) ;  /* 0x0000000000848947 */ /* 0x000fea0003800000 */
[----:B------:R-:W-:Y:S02]  /*23e0*/  WARPGROUP.DEPBAR.LE gsb0, 0x0 ;  /* 0x00008000000079c5 */ /* 0x000fe40000010000 */
[----:B------:R-:W-:Y:S01]  /*23f0*/  FADD R79, R24, R79 ;  /* 0x0000004f184f7221 */ /* 0x000fe20000000000 */
        /* <DEDUP_REMOVED lines=30> */
[----:B------:R-:W-:-:S07]  /*25e0*/  FADD R16, R16, R55 ;  /* 0x0000003710107221 */ /* 0x000fce0000000000 */
.L_x_33:
[----:B------:R-:W-:Y:S02]  /*25f0*/  WARPGROUP.DEPBAR.LE gsb0, 0x0 ;  /* 0x00008000000079c5 */ /* 0x000fe40000010000 */
[----:B------:R-:W-:Y:S05]  /*2600*/  @!P1 BRA `(.L_x_34) ;  /* 0x0000000000549947 */ /* 0x000fea0003800000 */
[----:B------:R-:W-:-:S13]  /*2610*/  ISETP.NE.AND P0, PT, R81, 0x3, PT ;  /* 0x000000035100780c */ /* 0x000fda0003f05270 */
[----:B------:R-:W-:Y:S05]  /*2620*/  @!P0 BRA `(.L_x_35) ;  /* 0x0000000000048947 */ /* 0x000fea0003800000 */
[----:B------:R-:W-:Y:S01]  /*2630*/  BPT.TRAP 0x1 ;  /* 0x000000040000795c */ /* 0x000fe20000300000 */
.L_x_35:
[----:B------:R-:W-:Y:S01]  /*2640*/  ISETP.NE.AND P0, PT, R6, RZ, PT ;  /* 0x000000ff0600720c */ /* 0x000fe20003f05270 */
[----:B------:R-:W-:Y:S01]  /*2650*/  BSSY B0, `(.L_x_36) ;  /* 0x000000e000007945 */ /* 0x000fe20003800000 */
[----:B------:R-:W-:-:S11]  /*2660*/  ISETP.GT.U32.AND P1, PT, R2, 0x1, PT ;  /* 0x000000010200780c */ /* 0x000fd60003f24070 */
[----:B------:R-:W-:Y:S05]  /*2670*/  @!P0 BRA `(.L_x_37) ;  /* 0x00000000002c8947 */ /* 0x000fea0003800000 */
[----:B------:R-:W-:-:S04]  /*2680*/  UISETP.LT.AND UP0, UPT, UR9, 0x1, UPT ;  /* 0x000000010900788c */ /* 0x000fc8000bf01270 */
[----:B------:R-:W-:-:S04]  /*2690*/  USEL UR8, UR9, 0x1, UP0 ;  /* 0x0000000109087887 */ /* 0x000fc80008000000 */
[----:B------:R-:W-:-:S04]  /*26a0*/  UIADD3 UR8, UR5, UR9, -UR8 ;  /* 0x0000000905087290 */ /* 0x000fc8000fffe808 */
[----:B------:R-:W-:-:S04]  /*26b0*/  UIMAD.WIDE.U32 UR6, UR8, 0x38e38e39, URZ ;  /* 0x38e38e39080678a5 */ /* 0x000fc8000f8e003f */
[----:B------:R-:W-:-:S04]  /*26c0*/  USHF.R.U32.HI UR6, URZ, 0x2, UR7 ;  /* 0x000000023f067899 */ /* 0x000fc80008011607 */
[----:B------:R-:W-:-:S04]  /*26d0*/  UIMAD UR8, UR6, -0x12, UR8 ;  /* 0xffffffee060878a4 */ /* 0x000fc8000f8e0208 */
[----:B------:R-:W-:-:S04]  /*26e0*/  ULEA UR8, UR8, UR10, 0x3 ;  /* 0x0000000a08087291 */ /* 0x000fc8000f8e183f */
[----:B------:R-:W-:-:S06]  /*26f0*/  UIADD3 UR8, UR8, 0x90, URZ ;  /* 0x0000009008087890 */ /* 0x000fcc000fffe03f */
[----:B------:R-:W-:-:S05]  /*2700*/  IMAD.U32 R8, RZ, RZ, UR8 ;  /* 0x00000008ff087e24 */ /* 0x000fca000f8e00ff */
[----:B------:R-:W-:-:S04]  /*2710*/  PRMT R8, R3, 0x654, R8 ;  /* 0x0000065403087816 */ /* 0x000fc80000000008 */
[----:B------:R0:W-:Y:S03]  /*2720*/  SYNCS.ARRIVE.TRANS64.RED.A1T0 RZ, [R8+URZ], RZ ;  /* 0x000000ff08ff79a7 */ /* 0x0001e6000810043f */
.L_x_37:
[----:B------:R-:W-:Y:S05]  /*2730*/  BSYNC B0 ;  /* 0x0000000000007941 */ /* 0x000fea0003800000 */
.L_x_36:
[----:B------:R-:W-:Y:S05]  /*2740*/  @P1 BRA `(.L_x_34) ;  /* 0x0000000000041947 */ /* 0x000fea0003800000 */
[----:B------:R-:W-:Y:S01]  /*2750*/  BPT.TRAP 0x1 ;  /* 0x000000040000795c */ /* 0x000fe20000300000 */
.L_x_34:
[----:B------:R-:W1:Y:S01]  /*2760*/  LDC R24, c[0x0][0x288] ;  /* 0x0000a200ff187b82 */ /* 0x000e620000000800 */
[C---:B------:R-:W-:Y:S01]  /*2770*/  LOP3.LUT R14, R0.reuse, 0x3, RZ, 0xc0, !PT ;  /* 0x00000003000e7812 */ /* 0x040fe200078ec0ff */
[----:B------:R-:W-:Y:S01]  /*2780*/  IMAD.SHL.U32 R25, R15, 0x40, RZ ;  /* 0x000000400f197824 */ /* 0x000fe200078e00ff */
[--C-:B0-----:R-:W-:Y:S01]  /*2790*/  SHF.R.U32.HI R8, RZ, 0x2, R0.reuse ;  /* 0x00000002ff087819 */ /* 0x101fe20000011600 */
[----:B------:R-:W-:Y:S01]  /*27a0*/  UIADD3 UR5, UR9, UR5, URZ ;  /* 0x0000000509057290 */ /* 0x000fe2000fffe03f */
[----:B------:R-:W-:Y:S01]  /*27b0*/  LOP3.LUT R10, R0, 0x60, RZ, 0xc0, !PT ;  /* 0x00000060000a7812 */ /* 0x000fe200078ec0ff */
[----:B------:R-:W-:Y:S01]  /*27c0*/  ULDC UR12, c[0x0][0x284] ;  /* 0x0000a100000c7ab9 */ /* 0x000fe20000000800 */
[----:B------:R-:W-:Y:S01]  /*27d0*/  SHF.R.U32.HI R11, RZ, 0x7, R0 ;  /* 0x00000007ff0b7819 */ /* 0x000fe20000011600 */
[----:B------:R-:W-:Y:S01]  /*27e0*/  UISETP.GT.U32.AND UP0, UPT, UR5, 0x11, UPT ;  /* 0x000000110500788c */ /* 0x000fe2000bf04070 */
[----:B------:R-:W-:Y:S01]  /*27f0*/  LOP3.LUT R9, R8, 0x7, RZ, 0xc0, !PT ;  /* 0x0000000708097812 */ /* 0x000fe200078ec0ff */
[----:B------:R-:W-:Y:S01]  /*2800*/  UISETP.GE.U32.AND UP1, UPT, UR9, 0x12, UPT ;  /* 0x000000120900788c */ /* 0x000fe2000bf26070 */
[----:B------:R-:W-:Y:S01]  /*2810*/  SHF.R.U32.HI R10, RZ, 0x1, R10 ;  /* 0x00000001ff0a7819 */ /* 0x000fe2000001160a */
[----:B------:R-:W-:Y:S01]  /*2820*/  UISETP.LT.U32.AND UP0, UPT, UR9, 0x12, UP0 ;  /* 0x000000120900788c */ /* 0x000fe20008701070 */
[----:B------:R-:W-:Y:S01]  /*2830*/  LOP3.LUT R8, R11, 0x1, RZ, 0xc0, !PT ;  /* 0x000000010b087812 */ /* 0x000fe200078ec0ff */
[----:B------:R-:W-:Y:S01]  /*2840*/  ULDC.64 UR10, c[0x0][0x5d0] ;  /* 0x00017400000a7ab9 */ /* 0x000fe20000000a00 */
[----:B------:R-:W-:Y:S01]  /*2850*/  IADD3 R27, RZ, -R10, -R9 ;  /* 0x8000000aff1b7210 */ /* 0x000fe20007ffe809 */
[----:B------:R-:W-:Y:S01]  /*2860*/  UIMAD.WIDE.U32 UR6, UR5, 0x38e38e39, URZ ;  /* 0x38e38e39050678a5 */ /* 0x000fe2000f8e003f */
[----:B------:R-:W-:Y:S01]  /*2870*/  SHF.R.S32.HI R32, RZ, 0x1f, R73 ;  /* 0x0000001fff207819 */ /* 0x000fe20000011449 */
[----:B------:R-:W-:Y:S01]  /*2880*/  USEL UR8, URZ, 0x1, !UP0 ;  /* 0x000000013f087887 */ /* 0x000fe2000c000000 */
[C---:B------:R-:W-:Y:S01]  /*2890*/  IMAD.SHL.U32 R26, R8.reuse, 0x40, RZ ;  /* 0x00000040081a7824 */ /* 0x040fe200078e00ff */
[----:B------:R-:W-:Y:S01]  /*28a0*/  USHF.R.U32.HI UR6, URZ, 0x2, UR7 ;  /* 0x000000023f067899 */ /* 0x000fe20008011607 */
[----:B------:R-:W-:Y:S01]  /*28b0*/  IMAD R27, R8, -0x40, R27 ;  /* 0xffffffc0081b7824 */ /* 0x000fe200078e021b */
[----:B------:R-:W-:Y:S01]  /*28c0*/  ULOP3.LUT UR4, UR4, UR8, URZ, 0x3c, !UPT ;  /* 0x0000000804047292 */ /* 0x000fe2000f8e3c3f */
[----:B------:R-:W-:Y:S01]  /*28d0*/  IMAD R8, R32, UR10, RZ ;  /* 0x0000000a20087c24 */ /* 0x000fe2000f8e02ff */
[----:B-1----:R-:W-:Y:S01]  /*28e0*/  ISETP.GE.AND P0, PT, R25, R24, PT ;  /* 0x000000181900720c */ /* 0x002fe20003f06270 */
[----:B------:R-:W-:Y:S01]  /*28f0*/  IMAD R28, R14, -0x2, R24 ;  /* 0xfffffffe0e1c7824 */ /* 0x000fe200078e0218 */
[----:B------:R-:W-:Y:S01]  /*2900*/  LOP3.LUT R11, R26, 0x40, R9, 0xe2, !PT ;  /* 0x000000401a0b7812 */ /* 0x000fe200078ee209 */
[C---:B------:R-:W-:Y:S01]  /*2910*/  IMAD.SHL.U32 R24, R71.reuse, 0x80, RZ ;  /* 0x0000008047187824 */ /* 0x040fe200078e00ff */
[----:B------:R-:W-:Y:S01]  /*2920*/  UIMAD UR5, UR6, -0x12, UR5 ;  /* 0xffffffee060578a4 */ /* 0x000fe2000f8e0205 */
[----:B------:R-:W-:Y:S01]  /*2930*/  IMAD.SHL.U32 R14, R0, 0x2, RZ ;  /* 0x00000002000e7824 */ /* 0x000fe200078e00ff */
[----:B------:R-:W-:Y:S01]  /*2940*/  @UP1 ULOP3.LUT UR4, UR4, 0x1, UR6, 0x78, !UPT ;  /* 0x0000000104041892 */ /* 0x000fe2000f8e7806 */
[----:B------:R-:W-:Y:S01]  /*2950*/  IMAD.WIDE R30, R71, 0x80, RZ ;  /* 0x00000080471e7825 */ /* 0x000fe200078e02ff */
[----:B------:R-:W-:-:S02]  /*2960*/  ISETP.GE.OR P0, PT, R24, UR12, P0 ;  /* 0x0000000c18007c0c */ /* 0x000fc40008706670 */
[----:B------:R-:W-:Y:S01]  /*2970*/  LOP3.LUT R14, R25, 0x6, R14, 0xf8, !PT ;  /* 0x00000006190e7812 */ /* 0x000fe200078ef80e */
[C---:B------:R-:W-:Y:S01]  /*2980*/  IMAD R29, R73.reuse, UR11, R8 ;  /* 0x0000000b491d7c24 */ /* 0x040fe2000f8e0208 */
[----:B------:R-:W-:Y:S01]  /*2990*/  IADD3 R27, -R24, UR12, R27 ;  /* 0x0000000c181b7c10 */ /* 0x000fe2000fffe11b */
[----:B------:R-:W-:Y:S01]  /*29a0*/  IMAD.IADD R28, R28, 0x1, -R25 ;  /* 0x000000011c1c7824 */ /* 0x000fe200078e0a19 */
[----:B------:R-:W-:Y:S01]  /*29b0*/  SHF.R.S32.HI R15, RZ, 0x1f, R14 ;  /* 0x0000001fff0f7819 */ /* 0x000fe2000001140e */
[----:B------:R-:W-:Y:S01]  /*29c0*/  IMAD.MOV.U32 R26, RZ, RZ, -0x1 ;  /* 0xffffffffff1a7424 */ /* 0x000fe200078e00ff */
[----:B------:R-:W-:Y:S01]  /*29d0*/  LOP3.LUT R33, R30, R11, R10, 0xfe, !PT ;  /* 0x0000000b1e217212 */ /* 0x000fe200078efe0a */
[----:B------:R-:W-:-:S04]  /*29e0*/  IMAD.WIDE.U32 R8, R73, UR10, R14 ;  /* 0x0000000a49087c25 */ /* 0x000fc8000f8e000e */
[----:B------:R-:W-:Y:S01]  /*29f0*/  IMAD.IADD R9, R9, 0x1, R29 ;  /* 0x0000000109097824 */ /* 0x000fe200078e021d */
[----:B------:R-:W-:Y:S06]  /*2a00*/  @P0 BRA `(.L_x_38) ;  /* 0x0000002400940947 */ /* 0x000fec0003800000 */
[----:B------:R-:W0:Y:S01]  /*2a10*/  LDC.64 R24, c[0x0][0x5c8] ;  /* 0x00017200ff187b82 */ /* 0x000e220000000a00 */
[----:B------:R-:W-:Y:S01]  /*2a20*/  ULDC.64 UR6, c[0x0][0x5c0] ;  /* 0x0001700000067ab9 */ /* 0x000fe20000000a00 */
[----:B------:R-:W-:Y:S01]  /*2a30*/  BSSY B0, `(.L_x_38) ;  /* 0x0000262000007945 */ /* 0x000fe20003800000 */
[-C--:B0-----:R-:W-:Y:S02]  /*2a40*/  IMAD R10, R31, R24.reuse, RZ ;  /* 0x000000181f0a7224 */ /* 0x081fe400078e02ff */
[----:B------:R-:W-:-:S04]  /*2a50*/  IMAD.WIDE.U32 R8, R33, R24, R8 ;  /* 0x0000001821087225 */ /* 0x000fc800078e0008 */
[----:B------:R-:W-:Y:S01]  /*2a60*/  IMAD R11, R33, R25, R10 ;  /* 0x00000019210b7224 */ /* 0x000fe200078e020a */
[----:B------:R-:W-:Y:S02]  /*2a70*/  LEA R10, P0, R24, R8, 0x3 ;  /* 0x00000008180a7211 */ /* 0x000fe400078018ff */
[----:B------:R-:W-:Y:S01]  /*2a80*/  IADD3 R8, P1, R8, UR6, RZ ;  /* 0x0000000608087c10 */ /* 0x000fe2000ff3e0ff */
[----:B------:R-:W-:Y:S01]  /*2a90*/  IMAD.IADD R9, R9, 0x1, R11 ;  /* 0x0000000109097824 */ /* 0x000fe200078e020b */
[----:B------:R-:W-:-:S04]  /*2aa0*/  IADD3 R10, P2, R10, UR6, RZ ;  /* 0x000000060a0a7c10 */ /* 0x000fc8000ff5e0ff */
[----:B------:R-:W-:Y:S02]  /*2ab0*/  LEA.HI.X R11, R24, R9, R25, 0x3, P0 ;  /* 0x00000009180b7211 */ /* 0x000fe400000f1c19 */
[----:B----45:R-:W-:Y:S02]  /*2ac0*/  FSETP.NEU.AND P0, PT, R12, RZ, PT ;  /* 0x000000ff0c00720b */ /* 0x030fe40003f0d000 */
[----:B------:R-:W-:Y:S02]  /*2ad0*/  IADD3.X R9, R9, UR7, RZ, P1, !PT ;  /* 0x0000000709097c10 */ /* 0x000fe40008ffe4ff */
[----:B------:R-:W-:-:S09]  /*2ae0*/  IADD3.X R11, R11, UR7, RZ, P2, !PT ;  /* 0x000000070b0b7c10 */ /* 0x000fd200097fe4ff */
[----:B------:R-:W-:Y:S05]  /*2af0*/  @!P0 BRA `(.L_x_39) ;  /* 0x0000001c00148947 */ /* 0x000fea0003800000 */
[----:B------:R-:W-:Y:S01]  /*2b00*/  ULDC.64 UR6, c[0x0][0x5b8] ;  /* 0x00016e0000067ab9 */ /* 0x000fe20000000a00 */
[----:B------:R-:W-:Y:S01]  /*2b10*/  ISETP.GE.AND P0, PT, R28, 0x1, PT ;  /* 0x000000011c00780c */ /* 0x000fe20003f06270 */
[----:B------:R-:W-:Y:S01]  /*2b20*/  IMAD R32, R32, UR6, RZ ;  /* 0x0000000620207c24 */ /* 0x000fe2000f8e02ff */
[----:B------:R-:W-:Y:S01]  /*2b30*/  ULDC.64 UR10, c[0x0][0x5a8] ;  /* 0x00016a00000a7ab9 */ /* 0x000fe20000000a00 */
[----:B------:R-:W-:Y:S01]  /*2b40*/  IMAD.WIDE.U32 R24, R73, UR6, R14 ;  /* 0x0000000649187c25 */ /* 0x000fe2000f8e000e */
[----:B------:R-:W-:Y:S01]  /*2b50*/  ISETP.LT.OR P3, PT, R27, 0x1, !P0 ;  /* 0x000000011b00780c */ /* 0x000fe20004761670 */
[----:B------:R-:W-:Y:S02]  /*2b60*/  BSSY B1, `(.L_x_40) ;  /* 0x000000c000017945 */ /* 0x000fe40003800000 */
[----:B------:R-:W-:Y:S01]  /*2b70*/  IMAD R73, R73, UR7, R32 ;  /* 0x0000000749497c24 */ /* 0x000fe2000f8e0220 */
[----:B------:R-:W-:Y:S02]  /*2b80*/  ULDC.64 UR6, c[0x0][0x5b0] ;  /* 0x00016c0000067ab9 */ /* 0x000fe40000000a00 */
[----:B------:R-:W-:-:S02]  /*2b90*/  IMAD R29, R31, UR6, RZ ;  /* 0x000000061f1d7c24 */ /* 0x000fc4000f8e02ff */
[----:B------:R-:W-:Y:S02]  /*2ba0*/  IMAD.IADD R25, R25, 0x1, R73 ;  /* 0x0000000119197824 */ /* 0x000fe400078e0249 */
[C---:B------:R-:W-:Y:S02]  /*2bb0*/  IMAD R29, R33.reuse, UR7, R29 ;  /* 0x00000007211d7c24 */ /* 0x040fe4000f8e021d */
[----:B------:R-:W-:-:S03]  /*2bc0*/  IMAD.WIDE.U32 R14, R33, UR6, R24 ;  /* 0x00000006210e7c25 */ /* 0x000fc6000f8e0018 */
[----:B------:R-:W-:-:S04]  /*2bd0*/  IADD3 R14, P1, R14, UR10, RZ ;  /* 0x0000000a0e0e7c10 */ /* 0x000fc8000ff3e0ff */
[--C-:B------:R-:W-:Y:S02]  /*2be0*/  IADD3.X R15, R15, UR11, R29.reuse, P1, !PT ;  /* 0x0000000b0f0f7c10 */ /* 0x100fe40008ffe41d */
[----:B------:R-:W-:Y:S01]  /*2bf0*/  PRMT R29, RZ, 0x7610, R29 ;  /* 0x00007610ff1d7816 */ /* 0x000fe2000000001d */
[----:B------:R-:W-:Y:S06]  /*2c00*/  @P3 BRA `(.L_x_41) ;  /* 0x0000000000043947 */ /* 0x000fec0003800000 */
[----:B------:R0:W5:Y:S02]  /*2c10*/  LDG.E.U8 R29, desc[UR16][R14.64] ;  /* 0x000000100e1d7981 */ /* 0x000164000c1e1100 */
.L_x_41:
[----:B------:R-:W-:Y:S05]  /*2c20*/  BSYNC B1 ;  /* 0x0000000000017941 */ /* 0x000fea0003800000 */
.L_x_40:
[----:B-----5:R-:W-:Y:S01]  /*2c30*/  LOP3.LUT R29, R29, 0xff, RZ, 0xc0, !PT ;  /* 0x000000ff1d1d7812 */ /* 0x020fe200078ec0ff */
[----:B------:R-:W-:Y:S01]  /*2c40*/  BSSY B1, `(.L_x_42) ;  /* 0x000000c000017945 */ /* 0x000fe20003800000 */
[----:B------:R-:W-:Y:S02]  /*2c50*/  ISETP.GE.AND P1, PT, R28, 0x2, PT ;  /* 0x000000021c00780c */ /* 0x000fe40003f26270 */
[----:B------:R-:W-:Y:S02]  /*2c60*/  F2FP.F16.E4M3.UNPACK_B R29, R29 ;  /* 0x0000001dff1d723e */ /* 0x000fe400020006ff */
[----:B------:R-:W-:-:S03]  /*2c70*/  ISETP.LT.OR P2, PT, R27, 0x1, !P1 ;  /* 0x000000011b00780c */ /* 0x000fc60004f41670 */
[----:B------:R-:W-:-:S05]  /*2c80*/  HADD2.F32 R29, -RZ, R29.H0_H0 ;  /* 0x2000001dff1d7230 */ /* 0x000fca0000004100 */
[----:B------:R-:W-:Y:S01]  /*2c90*/  FMUL R32, R29, R12 ;  /* 0x0000000c1d207220 */ /* 0x000fe20000400000 */
[----:B------:R-:W-:-:S03]  /*2ca0*/  PRMT R29, RZ, 0x7610, R29 ;  /* 0x00007610ff1d7816 */ /* 0x000fc6000000001d */
[----:B--2---:R-:W-:-:S05]  /*2cb0*/  FFMA R32, R79, R7, R32 ;  /* 0x000000074f207223 */ /* 0x004fca0000000020 */
[----:B------:R-:W-:-:S05]  /*2cc0*/  F2FP.SATFINITE.E4M3.F32.PACK_AB_MERGE_C R35, RZ, R32, RZ ;  /* 0x00000020ff23723e */ /* 0x000fca00048070ff */
[----:B------:R1:W-:Y:S01]  /*2cd0*/  @!P3 STG.E.U8 desc[UR16][R8.64], R35 ;  /* 0x000000230800b986 */ /* 0x0003e2000c101110 */
[----:B------:R-:W-:Y:S05]  /*2ce0*/  @P2 BRA `(.L_x_43) ;  /* 0x0000000000042947 */ /* 0x000fea0003800000 */
[----:B------:R2:W5:Y:S02]  /*2cf0*/  LDG.E.U8 R29, desc[UR16][R14.64+0x1] ;  /* 0x000001100e1d7981 */ /* 0x000564000c1e1100 */
.L_x_43:
[----:B------:R-:W-:Y:S05]  /*2d00*/  BSYNC B1 ;  /* 0x0000000000017941 */ /* 0x000fea0003800000 */
.L_x_42:
[----:B-----5:R-:W-:Y:S01]  /*2d10*/  LOP3.LUT R29, R29, 0xff, RZ, 0xc0, !PT ;  /* 0x000000ff1d1d7812 */ /* 0x020fe200078ec0ff */
[----:B------:R-:W-:Y:S01]  /*2d20*/  BSSY B1, `(.L_x_44) ;  /* 0x0000012000017945 */ /* 0x000fe20003800000 */
[----:B------:R-:W-:Y:S02]  /*2d30*/  IADD3 R33, P3, R33, 0x8, RZ ;  /* 0x0000000821217810 */ /* 0x000fe40007f7e0ff */
[----:B------:R-:W-:Y:S02]  /*2d40*/  F2FP.F16.E4M3.UNPACK_B R29, R29 ;  /* 0x0000001dff1d723e */ /* 0x000fe400020006ff */
[----:B------:R-:W-:Y:S01]  /*2d50*/  ISETP.LT.OR P0, PT, R27, 0x9, !P0 ;  /* 0x000000091b00780c */ /* 0x000fe20004701670 */
[----:B------:R-:W-:Y:S02]  /*2d60*/  IMAD.X R30, RZ, RZ, R31, P3 ;  /* 0x000000ffff1e7224 */ /* 0x000fe400018e061f */
[----:B------:R-:W-:Y:S02]  /*2d70*/  HADD2.F32 R29, -RZ, R29.H0_H0 ;  /* 0x2000001dff1d7230 */ /* 0x000fe40000004100 */
[----:B------:R-:W-:-:S02]  /*2d80*/  IMAD R30, R30, UR6, RZ ;  /* 0x000000061e1e7c24 */ /* 0x000fc4000f8e02ff */
[----:B------:R-:W-:-:S04]  /*2d90*/  IMAD.WIDE.U32 R24, R33, UR6, R24 ;  /* 0x0000000621187c25 */ /* 0x000fc8000f8e0018 */
[----:B------:R-:W-:Y:S01]  /*2da0*/  FMUL R29, R29, R12 ;  /* 0x0000000c1d1d7220 */ /* 0x000fe20000400000 */
[----:B------:R-:W-:-:S03]  /*2db0*/  IMAD R33, R33, UR7, R30 ;  /* 0x0000000721217c24 */ /* 0x000fc6000f8e021e */
[----:B------:R-:W-:Y:S01]  /*2dc0*/  FFMA R29, R80, R7, R29 ;  /* 0x00000007501d7223 */ /* 0x000fe2000000001d */
[----:B------:R-:W-:-:S04]  /*2dd0*/  IADD3 R24, P3, R24, UR10, RZ ;  /* 0x0000000a18187c10 */ /* 0x000fc8000ff7e0ff */
[----:B------:R-:W-:Y:S02]  /*2de0*/  F2FP.SATFINITE.E4M3.F32.PACK_AB_MERGE_C R31, RZ, R29, RZ ;  /* 0x0000001dff1f723e */ /* 0x000fe400048070ff */
[----:B------:R-:W-:Y:S02]  /*2df0*/  IADD3.X R25, R25, UR11, R33, P3, !PT ;  /* 0x0000000b19197c10 */ /* 0x000fe40009ffe421 */
[----:B------:R-:W-:Y:S01]  /*2e00*/  PRMT R29, RZ, 0x7610, R29 ;  /* 0x00007610ff1d7816 */ /* 0x000fe2000000001d */
[----:B------:R3:W-:Y:S01]  /*2e10*/  @!P2 STG.E.U8 desc[UR16][R8.64+0x1], R31 ;  /* 0x0000011f0800a986 */ /* 0x0007e2000c101110 */
[----:B------:R-:W-:Y:S05]  /*2e20*/  @P0 BRA `(.L_x_45) ;  /* 0x0000000000040947 */ /* 0x000fea0003800000 */
[----:B------:R4:W5:Y:S02]  /*2e30*/  LDG.E.U8 R29, desc[UR16][R24.64] ;  /* 0x00000010181d7981 */ /* 0x000964000c1e1100 */
.L_x_45:
[----:B------:R-:W-:Y:S05]  /*2e40*/  BSYNC B1 ;  /* 0x0000000000017941 */ /* 0x000fea0003800000 */
.L_x_44:
[----:B-----5:R-:W-:Y:S01]  /*2e50*/  LOP3.LUT R29, R29, 0xff, RZ, 0xc0, !PT ;  /* 0x000000ff1d1d7812 */ /* 0x020fe200078ec0ff */
[----:B------:R-:W-:Y:S01]  /*2e60*/  BSSY B1, `(.L_x_46) ;  /* 0x000000b000017945 */ /* 0x000fe20003800000 */
[----:B------:R-:W-:Y:S02]  /*2e70*/  ISETP.LT.OR P1, PT, R27, 0x9, !P1 ;  /* 0x000000091b00780c */ /* 0x000fe40004f21670 */
[----:B------:R-:W-:-:S05]  /*2e80*/  F2FP.F16.E4M3.UNPACK_B R29, R29 ;  /* 0x0000001dff1d723e */ /* 0x000fca00020006ff */
[----:B------:R-:W-:-:S05]  /*2e90*/  HADD2.F32 R29, -RZ, R29.H0_H0 ;  /* 0x2000001dff1d7230 */ /* 0x000fca0000004100 */
[----:B------:R-:W-:Y:S01]  /*2ea0*/  FMUL R30, R29, R12 ;  /* 0x0000000c1d1e7220 */ /* 0x000fe20000400000 */
[----:B------:R-:W-:-:S03]  /*2eb0*/  PRMT R29, RZ, 0x7610, R29 ;  /* 0x00007610ff1d7816 */ /* 0x000fc6000000001d */
[----:B------:R-:W-:-:S05]  /*2ec0*/  FFMA R30, R77, R7, R30 ;  /* 0x000000074d1e7223 */ /* 0x000fca000000001e */
[----:B---3--:R-:W-:-:S05]  /*2ed0*/  F2FP.SATFINITE.E4M3.F32.PACK_AB_MERGE_C R31, RZ, R30, RZ ;  /* 0x0000001eff1f723e */ /* 0x008fca00048070ff */
[----:B------:R3:W-:Y:S01]  /*2ee0*/  @!P0 STG.E.U8 desc[UR16][R10.64], R31 ;  /* 0x0000001f0a008986 */ /* 0x0007e2000c101110 */
[----:B------:R-:W-:Y:S05]  /*2ef0*/  @P1 BRA `(.L_x_47) ;  /* 0x0000000000041947 */ /* 0x000fea0003800000 */
[----:B------:R0:W5:Y:S02]  /*2f00*/  LDG.E.U8 R29, desc[UR16][R24.64+0x1] ;  /* 0x00000110181d7981 */ /* 0x000164000c1e1100 */
.L_x_47:
[----:B------:R-:W-:Y:S05]  /*2f10*/  BSYNC B1 ;  /* 0x0000000000017941 */ /* 0x000fea0003800000 */
.L_x_46:
[----:B-----5:R-:W-:Y:S01]  /*2f20*/  LOP3.LUT R29, R29, 0xff, RZ, 0xc0, !PT ;  /* 0x000000ff1d1d7812 */ /* 0x020fe200078ec0ff */
[----:B------:R-:W-:Y:S01]  /*2f30*/  BSSY B1, `(.L_x_48) ;  /* 0x000000c000017945 */ /* 0x000fe20003800000 */
[----:B------:R-:W-:Y:S02]  /*2f40*/  ISETP.GE.AND P0, PT, R28, 0x9, PT ;  /* 0x000000091c00780c */ /* 0x000fe40003f06270 */
[----:B------:R-:W-:Y:S02]  /*2f50*/  F2FP.F16.E4M3.UNPACK_B R29, R29 ;  /* 0x0000001dff1d723e */ /* 0x000fe400020006ff */
[----:B------:R-:W-:-:S03]  /*2f60*/  ISETP.LT.OR P2, PT, R27, 0x1, !P0 ;  /* 0x000000011b00780c */ /* 0x000fc60004741670 */
[----:B------:R-:W-:-:S05]  /*2f70*/  HADD2.F32 R29, -RZ, R29.H0_H0 ;  /* 0x2000001dff1d7230 */ /* 0x000fca0000004100 */
[----:B------:R-:W-:-:S04]  /*2f80*/  FMUL R29, R29, R12 ;  /* 0x0000000c1d1d7220 */ /* 0x000fc80000400000 */
[----:B------:R-:W-:-:S05]  /*2f90*/  FFMA R29, R78, R7, R29 ;  /* 0x000000074e1d7223 */ /* 0x000fca000000001d */
[----:B---3--:R-:W-:Y:S02]  /*2fa0*/  F2FP.SATFINITE.E4M3.F32.PACK_AB_MERGE_C R31, RZ, R29, RZ ;  /* 0x0000001dff1f723e */ /* 0x008fe400048070ff */
[----:B------:R-:W-:-:S03]  /*2fb0*/  PRMT R29, RZ, 0x7610, R29 ;  /* 0x00007610ff1d7816 */ /* 0x000fc6000000001d */
[----:B------:R3:W-:Y:S01]  /*2fc0*/  @!P1 STG.E.U8 desc[UR16][R10.64+0x1], R31 ;  /* 0x0000011f0a009986 */ /* 0x0007e2000c101110 */
[----:B------:R-:W-:Y:S05]  /*2fd0*/  @P2 BRA `(.L_x_49) ;  /* 0x0000000000042947 */ /* 0x000fea0003800000 */
[----:B------:R0:W5:Y:S02]  /*2fe0*/  LDG.E.U8 R29, desc[UR16][R14.64+0x8] ;  /* 0x000008100e1d7981 */ /* 0x000164000c1e1100 */
.L_x_49:
[----:B------:R-:W-:Y:S05]  /*2ff0*/  BSYNC B1 ;  /* 0x0000000000017941 */ /* 0x000fea0003800000 */
.L_x_48:
        /* <DEDUP_REMOVED lines=13> */
.L_x_51:
[----:B------:R-:W-:Y:S05]  /*30d0*/  BSYNC B1 ;  /* 0x0000000000017941 */ /* 0x000fea0003800000 */
.L_x_50:
[----:B-----5:R-:W-:Y:S01]  /*30e0*/  LOP3.LUT R29, R29, 0xff, RZ, 0xc0, !PT ;  /* 0x000000ff1d1d7812 */ /* 0x020fe200078ec0ff */
[----:B------:R-:W-:Y:S01]  /*30f0*/  BSSY B1, `(.L_x_52) ;  /* 0x000000b000017945 */ /* 0x000fe20003800000 */
[----:B------:R-:W-:Y:S02]  /*3100*/  ISETP.LT.OR P0, PT, R27, 0x9, !P0 ;  /* 0x000000091b00780c */ /* 0x000fe40004701670 */
[----:B------:R-:W-:-:S05]  /*3110*/  F2FP.F16.E4M3.UNPACK_B R29, R29 ;  /* 0x0000001dff1d723e */ /* 0x000fca00020006ff */
        /* <DEDUP_REMOVED lines=8> */
.L_x_53:
[----:B------:R-:W-:Y:S05]  /*31a0*/  BSYNC B1 ;  /* 0x0000000000017941 */ /* 0x000fea0003800000 */
.L_x_52:
        /* <DEDUP_REMOVED lines=12> */
.L_x_55:
[----:B------:R-:W-:Y:S05]  /*3270*/  BSYNC B1 ;  /* 0x0000000000017941 */ /* 0x000fea0003800000 */
.L_x_54:
        /* <DEDUP_REMOVED lines=13> */
.L_x_57:
[----:B------:R-:W-:Y:S05]  /*3350*/  BSYNC B1 ;  /* 0x0000000000017941 */ /* 0x000fea0003800000 */
.L_x_56:
        /* <DEDUP_REMOVED lines=13> */
.L_x_59:
[----:B------:R-:W-:Y:S05]  /*3430*/  BSYNC B1 ;  /* 0x0000000000017941 */ /* 0x000fea0003800000 */
.L_x_58:
        /* <DEDUP_REMOVED lines=12> */
.L_x_61:
[----:B------:R-:W-:Y:S05]  /*3500*/  BSYNC B1 ;  /* 0x0000000000017941 */ /* 0x000fea0003800000 */
.L_x_60:
        /* <DEDUP_REMOVED lines=12> */
.L_x_63:
[----:B------:R-:W-:Y:S05]  /*35d0*/  BSYNC B1 ;  /* 0x0000000000017941 */ /* 0x000fea0003800000 */
.L_x_62:
        /* <DEDUP_REMOVED lines=13> */
.L_x_65:
[----:B------:R-:W-:Y:S05]  /*36b0*/  BSYNC B1 ;  /* 0x0000000000017941 */ /* 0x000fea0003800000 */
.L_x_64:
        /* <DEDUP_REMOVED lines=13> */
.L_x_67:
[----:B------:R-:W-:Y:S05]  /*3790*/  BSYNC B1 ;  /* 0x0000000000017941 */ /* 0x000fea0003800000 */
.L_x_66:
        /* <DEDUP_REMOVED lines=12> */
.L_x_69:
[----:B------:R-:W-:Y:S05]  /*3860*/  BSYNC B1 ;  /* 0x0000000000017941 */ /* 0x000fea0003800000 */
.L_x_68:
        /* <DEDUP_REMOVED lines=12> */
.L_x_71:
[----:B------:R-:W-:Y:S05]  /*3930*/  BSYNC B1 ;  /* 0x0000000000017941 */ /* 0x000fea0003800000 */
.L_x_70:
        /* <DEDUP_REMOVED lines=13> */
.L_x_73:
[----:B------:R-:W-:Y:S05]  /*3a10*/  BSYNC B1 ;  /* 0x0000000000017941 */ /* 0x000fea0003800000 */
.L_x_72:
        /* <DEDUP_REMOVED lines=13> */
.L_x_75:
[----:B------:R-:W-:Y:S05]  /*3af0*/  BSYNC B1 ;  /* 0x0000000000017941 */ /* 0x000fea0003800000 */
.L_x_74:
        /* <DEDUP_REMOVED lines=12> */
.L_x_77:
[----:B------:R-:W-:Y:S05]  /*3bc0*/  BSYNC B1 ;  /* 0x0000000000017941 */ /* 0x000fea0003800000 */
.L_x_76:
        /* <DEDUP_REMOVED lines=12> */
.L_x_79:
[----:B------:R-:W-:Y:S05]  /*3c90*/  BSYNC B1 ;  /* 0x0000000000017941 */ /* 0x000fea0003800000 */
.L_x_78:
        /* <DEDUP_REMOVED lines=13> */
.L_x_81:
[----:B------:R-:W-:Y:S05]  /*3d70*/  BSYNC B1 ;  /* 0x0000000000017941 */ /* 0x000fea0003800000 */
.L_x_80:
        /* <DEDUP_REMOVED lines=13> */
.L_x_83:
[----:B------:R-:W-:Y:S05]  /*3e50*/  BSYNC B1 ;  /* 0x0000000000017941 */ /* 0x000fea0003800000 */
.L_x_82:
        /* <DEDUP_REMOVED lines=12> */
.L_x_85:
[----:B------:R-:W-:Y:S05]  /*3f20*/  BSYNC B1 ;  /* 0x0000000000017941 */ /* 0x000fea0003800000 */
.L_x_84:
[----:B-----5:R-:W-:Y:S01]  /*3f30*/  LOP3.LUT R29, R29, 0xff, RZ, 0xc0, !PT ;  /* 0x000000ff1d1d7812 */ /* 0x020fe200078ec0ff */
[----:B------:R-:W-:Y:S01]  /*3f40*/  BSSY B1, `(.L_x_86) ;  /* 0x000000b000017945 */ /* 0x000fe20003800000 */
[----:B------:R-:W-:Y:S02]  /*3f50*/  ISETP.LT.OR P1, PT, R27, 0x9, !P1 ;  /* 0x000000091b00780c */ /* 0x000fe40004f21670 */
[----:B------:R-:W-:-:S05]  /*3f60*/  F2FP.F16.E4M3.UNPACK_B R29, R29 ;  /* 0x0000001dff1d723e */ /* 0x000fca00020006ff */
[----:B------:R-:W-:-:S05]  /*3f70*/  HADD2.F32 R29, -RZ, R29.H0_H0 ;  /* 0x2000001dff1d7230 */ /* 0x000fca0000004100 */
[----:B------:R-:W-:-:S04]  /*3f80*/  FMUL R30, R29, R12 ;  /* 0x0000000c1d1e7220 */ /* 0x000fc80000400000 */
[----:B------:R-:W-:Y:S01]  /*3f90*/  FFMA R30, R23, R7, R30 ;  /* 0x00000007171e7223 */ /* 0x000fe2000000001e */
[----:B------:R-:W-:-:S04]  /*3fa0*/  PRMT R23, RZ, 0x7610, R23 ;  /* 0x00007610ff177816 */ /* 0x000fc80000000017 */
[----:B------:R-:W-:-:S05]  /*3fb0*/  F2FP.SATFINITE.E4M3.F32.PACK_AB_MERGE_C R29, RZ, R30, RZ ;  /* 0x0000001eff1d723e */ /* 0x000fca00048070ff */
[----:B------:R0:W-:Y:S01]  /*3fc0*/  @!P0 STG.E.U8 desc[UR16][R10.64+0x28], R29 ;  /* 0x0000281d0a008986 */ /* 0x0001e2000c101110 */
[----:B------:R-:W-:Y:S05]  /*3fd0*/  @P1 BRA `(.L_x_87) ;  /* 0x0000000000041947 */ /* 0x000fea0003800000 */
[----:B------:R0:W5:Y:S02]  /*3fe0*/  LDG.E.U8 R23, desc[UR16][R24.64+0x29] ;  /* 0x0000291018177981 */ /* 0x000164000c1e1100 */
.L_x_87:
[----:B------:R-:W-:Y:S05]  /*3ff0*/  BSYNC B1 ;  /* 0x0000000000017941 */ /* 0x000fea0003800000 */
.L_x_86:
        /* <DEDUP_REMOVED lines=8> */
[----:B0-----:R-:W-:Y:S02]  /*4080*/  F2FP.SATFINITE.E4M3.F32.PACK_AB_MERGE_C R29, RZ, R23, RZ ;  /* 0x00000017ff1d723e */ /* 0x001fe400048070ff */
[----:B------:R-:W-:-:S03]  /*4090*/  PRMT R23, RZ, 0x7610, R23 ;  /* 0x00007610ff177816 */ /* 0x000fc60000000017 */
[----:B------:R0:W-:Y:S01]  /*40a0*/  @!P1 STG.E.U8 desc[UR16][R10.64+0x29], R29 ;  /* 0x0000291d0a009986 */ /* 0x0001e2000c101110 */
[----:B------:R-:W-:Y:S05]  /*40b0*/  @P2 BRA `(.L_x_89) ;  /* 0x0000000000042947 */ /* 0x000fea0003800000 */
[----:B------:R0:W5:Y:S02]  /*40c0*/  LDG.E.U8 R23, desc[UR16][R14.64+0x30] ;  /* 0x000030100e177981 */ /* 0x000164000c1e1100 */
.L_x_89:
[----:B------:R-:W-:Y:S05]  /*40d0*/  BSYNC B1 ;  /* 0x0000000000017941 */ /* 0x000fea0003800000 */
.L_x_88:
[----:B-----5:R-:W-:Y:S01]  /*40e0*/  LOP3.LUT R23, R23, 0xff, RZ, 0xc0, !PT ;  /* 0x000000ff17177812 */ /* 0x020fe200078ec0ff */
[----:B------:R-:W-:Y:S01]  /*40f0*/  BSSY B1, `(.L_x_90) ;  /* 0x000000c000017945 */ /* 0x000fe20003800000 */
[----:B------:R-:W-:Y:S02]  /*4100*/  ISETP.GE.AND P1, PT, R28, 0x32, PT ;  /* 0x000000321c00780c */ /* 0x000fe40003f26270 */
[----:B------:R-:W-:Y:S02]  /*4110*/  F2FP.F16.E4M3.UNPACK_B R23, R23 ;  /* 0x00000017ff17723e */ /* 0x000fe400020006ff */
[----:B------:R-:W-:-:S03]  /*4120*/  ISETP.LT.OR P3, PT, R27, 0x1, !P1 ;  /* 0x000000011b00780c */ /* 0x000fc60004f61670 */
        /* <DEDUP_REMOVED lines=8> */
.L_x_91:
[----:B------:R-:W-:Y:S05]  /*41b0*/  BSYNC B1 ;  /* 0x0000000000017941 */ /* 0x000fea0003800000 */
.L_x_90:
[----:B-----5:R-:W-:Y:S01]  /*41c0*/  LOP3.LUT R21, R21, 0xff, RZ, 0xc0, !PT ;  /* 0x000000ff15157812 */ /* 0x020fe200078ec0ff */
[----:B------:R-:W-:Y:S01]  /*41d0*/  BSSY B1, `(.L_x_92) ;  /* 0x000000b000017945 */ /* 0x000fe20003800000 */
[----:B------:R-:W-:Y:S02]  /*41e0*/  ISETP.LT.OR P0, PT, R27, 0x9, !P0 ;  /* 0x000000091b00780c */ /* 0x000fe40004701670 */
[----:B------:R-:W-:-:S05]  /*41f0*/  F2FP.F16.E4M3.UNPACK_B R21, R21 ;  /* 0x00000015ff15723e */ /* 0x000fca00020006ff */
        /* <DEDUP_REMOVED lines=8> */
.L_x_93:
[----:B------:R-:W-:Y:S05]  /*4280*/  BSYNC B1 ;  /* 0x0000000000017941 */ /* 0x000fea0003800000 */
.L_x_92:
        /* <DEDUP_REMOVED lines=12> */
.L_x_95:
[----:B------:R-:W-:Y:S05]  /*4350*/  BSYNC B1 ;  /* 0x0000000000017941 */ /* 0x000fea0003800000 */
.L_x_94:
        /* <DEDUP_REMOVED lines=13> */
.L_x_97:
[----:B------:R-:W-:Y:S05]  /*4430*/  BSYNC B1 ;  /* 0x0000000000017941 */ /* 0x000fea0003800000 */
.L_x_96:
        /* <DEDUP_REMOVED lines=13> */
.L_x_99:
[----:B------:R-:W-:Y:S05]  /*4510*/  BSYNC B1 ;  /* 0x0000000000017941 */ /* 0x000fea0003800000 */
.L_x_98:
[----:B-----5:R-:W-:Y:S01]  /*4520*/  LOP3.LUT R17, R17, 0xff, RZ, 0xc0, !PT ;  /* 0x000000ff11117812 */ /* 0x020fe200078ec0ff */
[----:B------:R-:W-:Y:S01]  /*4530*/  BSSY B1, `(.L_x_100) ;  /* 0x000000b000017945 */ /* 0x000fe20003800000 */
[----:B------:R-:W-:Y:S02]  /*4540*/  ISETP.LT.OR P0, PT, R27, 0x9, !P0 ;  /* 0x000000091b00780c */ /* 0x000fe40004701670 */
[----:B------:R-:W-:Y:S02]  /*4550*/  F2FP.F16.E4M3.UNPACK_B R17, R17 ;  /* 0x00000011ff11723e */ /* 0x000fe400020006ff */
[----:B0-2---:R-:W-:-:S03]  /*4560*/  PRMT R14, RZ, 0x7610, R14 ;  /* 0x00007610ff0e7816 */ /* 0x005fc6000000000e */
[----:B------:R-:W-:-:S05]  /*4570*/  HADD2.F32 R17, -RZ, R17.H0_H0 ;  /* 0x20000011ff117230 */ /* 0x000fca0000004100 */
[----:B------:R-:W-:-:S04]  /*4580*/  FMUL R17, R17, R12 ;  /* 0x0000000c11117220 */ /* 0x000fc80000400000 */
[----:B------:R-:W-:-:S05]  /*4590*/  FFMA R17, R18, R7, R17 ;  /* 0x0000000712117223 */ /* 0x000fca0000000011 */
[----:B------:R-:W-:-:S05]  /*45a0*/  F2FP.SATFINITE.E4M3.F32.PACK_AB_MERGE_C R17, RZ, R17, RZ ;  /* 0x00000011ff11723e */ /* 0x000fca00048070ff */
[----:B------:R0:W-:Y:S01]  /*45b0*/  @!P3 STG.E.U8 desc[UR16][R8.64+0x39], R17 ;  /* 0x000039110800b986 */ /* 0x0001e2000c101110 */
[----:B------:R-:W-:Y:S05]  /*45c0*/  @P0 BRA `(.L_x_101) ;  /* 0x0000000000040947 */ /* 0x000fea0003800000 */
[----:B------:R2:W5:Y:S02]  /*45d0*/  LDG.E.U8 R14, desc[UR16][R24.64+0x38] ;  /* 0x00003810180e7981 */ /* 0x000564000c1e1100 */
.L_x_101:
[----:B------:R-:W-:Y:S05]  /*45e0*/  BSYNC B1 ;  /* 0x0000000000017941 */ /* 0x000fea0003800000 */
.L_x_100:
[----:B-----5:R-:W-:Y:S01]  /*45f0*/  LOP3.LUT R14, R14, 0xff, RZ, 0xc0, !PT ;  /* 0x000000ff0e0e7812 */ /* 0x020fe200078ec0ff */
[----:B------:R-:W-:Y:S01]  /*4600*/  BSSY B1, `(.L_x_102) ;  /* 0x000000b000017945 */ /* 0x000fe20003800000 */
[----:B------:R-:W-:Y:S02]  /*4610*/  ISETP.LT.OR P1, PT, R27, 0x9, !P1 ;  /* 0x000000091b00780c */ /* 0x000fe40004f21670 */
[----:B------:R-:W-:-:S05]  /*4620*/  F2FP.F16.E4M3.UNPACK_B R14, R14 ;  /* 0x0000000eff0e723e */ /* 0x000fca00020006ff */
[----:B01-3--:R-:W-:-:S05]  /*4630*/  HADD2.F32 R9, -RZ, R14.H0_H0 ;  /* 0x2000000eff097230 */ /* 0x00bfca0000004100 */
[----:B------:R-:W-:-:S04]  /*4640*/  FMUL R8, R9, R12 ;  /* 0x0000000c09087220 */ /* 0x000fc80000400000 */
[----:B------:R-:W-:-:S05]  /*4650*/  FFMA R8, R13, R7, R8 ;  /* 0x000000070d087223 */ /* 0x000fca0000000008 */
[----:B------:R-:W-:Y:S02]  /*4660*/  F2FP.SATFINITE.E4M3.F32.PACK_AB_MERGE_C R9, RZ, R8, RZ ;  /* 0x00000008ff09723e */ /* 0x000fe400048070ff */
[----:B------:R-:W-:-:S03]  /*4670*/  PRMT R8, RZ, 0x7610, R8 ;  /* 0x00007610ff087816 */ /* 0x000fc60000000008 */
[----:B------:R0:W-:Y:S01]  /*4680*/  @!P0 STG.E.U8 desc[UR16][R10.64+0x38], R9 ;  /* 0x000038090a008986 */ /* 0x0001e2000c101110 */
[----:B------:R-:W-:Y:S05]  /*4690*/  @P1 BRA `(.L_x_103) ;  /* 0x0000000000041947 */ /* 0x000fea0003800000 */
[----:B------:R1:W5:Y:S02]  /*46a0*/  LDG.E.U8 R8, desc[UR16][R24.64+0x39] ;  /* 0x0000391018087981 */ /* 0x000364000c1e1100 */
.L_x_103:
[----:B------:R-:W-:Y:S05]  /*46b0*/  BSYNC B1 ;  /* 0x0000000000017941 */ /* 0x000fea0003800000 */
.L_x_102:
[----:B------:R-:W-:Y:S05]  /*46c0*/  @P1 BRA `(.L_x_104) ;  /* 0x0000000800601947 */ /* 0x000fea0003800000 */
[----:B-----5:R-:W-:-:S04]  /*46d0*/  LOP3.LUT R8, R8, 0xff, RZ, 0xc0, !PT ;  /* 0x000000ff08087812 */ /* 0x020fc800078ec0ff */
[----:B------:R-:W-:-:S05]  /*46e0*/  F2FP.F16.E4M3.UNPACK_B R8, R8 ;  /* 0x00000008ff08723e */ /* 0x000fca00020006ff */
[----:B0-----:R-:W-:-:S05]  /*46f0*/  HADD2.F32 R9, -RZ, R8.H0_H0 ;  /* 0x20000008ff097230 */ /* 0x001fca0000004100 */
[----:B------:R-:W-:-:S04]  /*4700*/  FMUL R9, R9, R12 ;  /* 0x0000000c09097220 */ /* 0x000fc80000400000 */
[----:B------:R-:W-:-:S05]  /*4710*/  FFMA R9, R16, R7, R9 ;  /* 0x0000000710097223 */ /* 0x000fca0000000009 */
[----:B------:R-:W-:-:S05]  /*4720*/  F2FP.SATFINITE.E4M3.F32.PACK_AB_MERGE_C R9, RZ, R9, RZ ;  /* 0x00000009ff09723e */ /* 0x000fca00048070ff */
[----:B------:R3:W-:Y:S01]  /*4730*/  STG.E.U8 desc[UR16][R10.64+0x39], R9 ;  /* 0x000039090a007986 */ /* 0x0007e2000c101110 */
[----:B------:R-:W-:Y:S05]  /*4740*/  BRA `(.L_x_104) ;  /* 0x0000000800407947 */ /* 0x000fea0003800000 */
.L_x_39:
[C---:B------:R-:W-:Y:S01]  /*4750*/  ISETP.GE.AND P3, PT, R28.reuse, 0x1, PT ;  /* 0x000000011c00780c */ /* 0x040fe20003f66270 */
[-C--:B--2---:R-:W-:Y:S01]  /*4760*/  FMUL R79, R79, R7.reuse ;  /* 0x000000074f4f7220 */ /* 0x084fe20000400000 */
[----:B------:R-:W-:Y:S01]  /*4770*/  ISETP.GE.AND P0, PT, R28, 0x2, PT ;  /* 0x000000021c00780c */ /* 0x000fe20003f06270 */
[-C--:B------:R-:W-:Y:S01]  /*4780*/  FMUL R80, R80, R7.reuse ;  /* 0x0000000750507220 */ /* 0x080fe20000400000 */
[----:B------:R-:W-:Y:S01]  /*4790*/  ISETP.LT.OR P1, PT, R27, 0x1, !P3 ;  /* 0x000000011b00780c */ /* 0x000fe20005f21670 */
[-C--:B------:R-:W-:Y:S01]  /*47a0*/  FMUL R77, R77, R7.reuse ;  /* 0x000000074d4d7220 */ /* 0x080fe20000400000 */
[C---:B------:R-:W-:Y:S01]  /*47b0*/  ISETP.LT.OR P2, PT, R27.reuse, 0x1, !P0 ;  /* 0x000000011b00780c */ /* 0x040fe20004741670 */
[-C--:B------:R-:W-:Y:S01]  /*47c0*/  FMUL R78, R78, R7.reuse ;  /* 0x000000074e4e7220 */ /* 0x080fe20000400000 */
[----:B------:R-:W-:Y:S01]  /*47d0*/  ISETP.LT.OR P3, PT, R27, 0x9, !P3 ;  /* 0x000000091b00780c */ /* 0x000fe20005f61670 */
[----:B------:R-:W-:Y:S01]  /*47e0*/  FMUL R75, R75, R7 ;  /* 0x000000074b4b7220 */ /* 0x000fe20000400000 */
[----:B------:R-:W-:Y:S01]  /*47f0*/  F2FP.SATFINITE.E4M3.F32.PACK_AB_MERGE_C R79, RZ, R79, RZ ;  /* 0x0000004fff4f723e */ /* 0x000fe200048070ff */
[-C--:B------:R-:W-:Y:S01]  /*4800*/  FMUL R76, R76, R7.reuse ;  /* 0x000000074c4c7220 */ /* 0x080fe20000400000 */
[----:B------:R-:W-:Y:S01]  /*4810*/  F2FP.SATFINITE.E4M3.F32.PACK_AB_MERGE_C R15, RZ, R80, RZ ;  /* 0x00000050ff0f723e */ /* 0x000fe200048070ff */
[----:B------:R-:W-:Y:S01]  /*4820*/  FMUL R74, R74, R7 ;  /* 0x000000074a4a7220 */ /* 0x000fe20000400000 */
[----:B------:R-:W-:Y:S01]  /*4830*/  F2FP.SATFINITE.E4M3.F32.PACK_AB_MERGE_C R77, RZ, R77, RZ ;  /* 0x0000004dff4d723e */ /* 0x000fe200048070ff */
[-C--:B------:R-:W-:Y:S01]  /*4840*/  FMUL R72, R72, R7.reuse ;  /* 0x0000000748487220 */ /* 0x080fe20000400000 */
[----:B------:R-:W-:Y:S01]  /*4850*/  ISETP.LT.OR P0, PT, R27, 0x9, !P0 ;  /* 0x000000091b00780c */ /* 0x000fe20004701670 */
[----:B------:R-:W-:Y:S01]  /*4860*/  @!P1 STG.E.U8 desc[UR16][R8.64], R79 ;  /* 0x0000004f08009986 */ /* 0x000fe2000c101110 */
[C---:B------:R-:W-:Y:S01]  /*4870*/  ISETP.GE.AND P1, PT, R28.reuse, 0x9, PT ;  /* 0x000000091c00780c */ /* 0x040fe20003f26270 */
[----:B------:R-:W-:Y:S01]  /*4880*/  FMUL R69, R69, R7 ;  /* 0x0000000745457220 */ /* 0x000fe20000400000 */
[----:B------:R-:W-:Y:S01]  /*4890*/  F2FP.SATFINITE.E4M3.F32.PACK_AB_MERGE_C R75, RZ, R75, RZ ;  /* 0x0000004bff4b723e */ /* 0x000fe200048070ff */
[----:B------:R0:W-:Y:S01]  /*48a0*/  @!P2 STG.E.U8 desc[UR16][R8.64+0x1], R15 ;  /* 0x0000010f0800a986 */ /* 0x0001e2000c101110 */
[----:B------:R-:W-:Y:S01]  /*48b0*/  ISETP.GE.AND P2, PT, R28, 0xa, PT ;  /* 0x0000000a1c00780c */ /* 0x000fe20003f46270 */
[-C--:B------:R-:W-:Y:S01]  /*48c0*/  FMUL R70, R70, R7.reuse ;  /* 0x0000000746467220 */ /* 0x080fe20000400000 */
[----:B------:R-:W-:Y:S01]  /*48d0*/  F2FP.SATFINITE.E4M3.F32.PACK_AB_MERGE_C R25, RZ, R76, RZ ;  /* 0x0000004cff19723e */ /* 0x000fe200048070ff */
[----:B------:R-:W-:Y:S01]  /*48e0*/  @!P3 STG.E.U8 desc[UR16][R10.64], R77 ;  /* 0x0000004d0a00b986 */ /* 0x000fe2000c101110 */
[C---:B------:R-:W-:Y:S01]  /*48f0*/  ISETP.LT.OR P3, PT, R27.reuse, 0x1, !P1 ;  /* 0x000000011b00780c */ /* 0x040fe20004f61670 */
[-C--:B------:R-:W-:Y:S01]  /*4900*/  FMUL R68, R68, R7.reuse ;  /* 0x0000000744447220 */ /* 0x080fe20000400000 */
[----:B------:R-:W-:Y:S01]  /*4910*/  ISETP.LT.OR P5, PT, R27, 0x1, !P2 ;  /* 0x000000011b00780c */ /* 0x000fe200057a1670 */
[-C--:B------:R-:W-:Y:S01]  /*4920*/  FMUL R67, R67, R7.reuse ;  /* 0x0000000743437220 */ /* 0x080fe20000400000 */
[----:B------:R-:W-:Y:S01]  /*4930*/  ISETP.LT.OR P1, PT, R27, 0x9, !P1 ;  /* 0x000000091b00780c */ /* 0x000fe20004f21670 */
[-C--:B------:R-:W-:Y:S01]  /*4940*/  FMUL R65, R65, R7.reuse ;  /* 0x0000000741417220 */ /* 0x080fe20000400000 */
[----:B------:R-:W-:Y:S01]  /*4950*/  F2FP.SATFINITE.E4M3.F32.PACK_AB_MERGE_C R29, RZ, R74, RZ ;  /* 0x0000004aff1d723e */ /* 0x000fe200048070ff */
[-C--:B------:R-:W-:Y:S01]  /*4960*/  FMUL R66, R66, R7.reuse ;  /* 0x0000000742427220 */ /* 0x080fe20000400000 */
[----:B0-----:R-:W-:Y:S01]  /*4970*/  F2FP.SATFINITE.E4M3.F32.PACK_AB_MERGE_C R15, RZ, R78, RZ ;  /* 0x0000004eff0f723e */ /* 0x001fe200048070ff */
[-C--:B------:R-:W-:Y:S01]  /*4980*/  FMUL R64, R64, R7.reuse ;  /* 0x0000000740407220 */ /* 0x080fe20000400000 */
[----:B------:R-:W-:Y:S01]  /*4990*/  ISETP.LT.OR P2, PT, R27, 0x9, !P2 ;  /* 0x000000091b00780c */ /* 0x000fe20005741670 */
[-C--:B------:R-:W-:Y:S01]  /*49a0*/  FMUL R63, R63, R7.reuse ;  /* 0x000000073f3f7220 */ /* 0x080fe20000400000 */
[----:B------:R-:W-:Y:S01]  /*49b0*/  F2FP.SATFINITE.E4M3.F32.PACK_AB_MERGE_C R31, RZ, R72, RZ ;  /* 0x00000048ff1f723e */ /* 0x000fe200048070ff */
[----:B------:R0:W-:Y:S01]  /*49c0*/  @!P0 STG.E.U8 desc[UR16][R10.64+0x1], R15 ;  /* 0x0000010f0a008986 */ /* 0x0001e2000c101110 */
[C---:B------:R-:W-:Y:S01]  /*49d0*/  ISETP.GE.AND P0, PT, R28.reuse, 0x11, PT ;  /* 0x000000111c00780c */ /* 0x040fe20003f06270 */
[----:B------:R-:W-:Y:S01]  /*49e0*/  FMUL R61, R61, R7 ;  /* 0x000000073d3d7220 */ /* 0x000fe20000400000 */
[----:B------:R-:W-:Y:S01]  /*49f0*/  F2FP.SATFINITE.E4M3.F32.PACK_AB_MERGE_C R69, RZ, R69, RZ ;  /* 0x00000045ff45723e */ /* 0x000fe200048070ff */
[----:B------:R-:W-:Y:S01]  /*4a00*/  @!P3 STG.E.U8 desc[UR16][R8.64+0x8], R75 ;  /* 0x0000084b0800b986 */ /* 0x000fe2000c101110 */
[----:B------:R-:W-:Y:S01]  /*4a10*/  ISETP.GE.AND P3, PT, R28, 0x12, PT ;  /* 0x000000121c00780c */ /* 0x000fe20003f66270 */
[----:B------:R-:W-:Y:S01]  /*4a20*/  FMUL R62, R62, R7 ;  /* 0x000000073e3e7220 */ /* 0x000fe20000400000 */
[----:B------:R-:W-:Y:S01]  /*4a30*/  F2FP.SATFINITE.E4M3.F32.PACK_AB_MERGE_C R67, RZ, R67, RZ ;  /* 0x00000043ff43723e */ /* 0x000fe200048070ff */
[----:B------:R1:W-:Y:S01]  /*4a40*/  @!P5 STG.E.U8 desc[UR16][R8.64+0x9], R25 ;  /* 0x000009190800d986 */ /* 0x0003e2000c101110 */
[----:B------:R-:W-:Y:S01]  /*4a50*/  ISETP.LT.OR P5, PT, R27, 0x1, !P3 ;  /* 0x000000011b00780c */ /* 0x000fe20005fa1670 */
[-C--:B------:R-:W-:Y:S01]  /*4a60*/  FMUL R59, R59, R7.reuse ;  /* 0x000000073b3b7220 */ /* 0x080fe20000400000 */
[C---:B------:R-:W-:Y:S01]  /*4a70*/  ISETP.LT.OR P3, PT, R27.reuse, 0x9, !P3 ;  /* 0x000000091b00780c */ /* 0x040fe20005f61670 */
[----:B------:R-:W-:Y:S01]  /*4a80*/  @!P1 STG.E.U8 desc[UR16][R10.64+0x8], R29 ;  /* 0x0000081d0a009986 */ /* 0x000fe2000c101110 */
[----:B------:R-:W-:Y:S01]  /*4a90*/  ISETP.LT.OR P1, PT, R27, 0x1, !P0 ;  /* 0x000000011b00780c */ /* 0x000fe20004721670 */
[-C--:B------:R-:W-:Y:S01]  /*4aa0*/  FMUL R60, R60, R7.reuse ;  /* 0x000000073c3c7220 */ /* 0x080fe20000400000 */
[----:B0-----:R-:W-:Y:S01]  /*4ab0*/  F2FP.SATFINITE.E4M3.F32.PACK_AB_MERGE_C R15, RZ, R70, RZ ;  /* 0x00000046ff0f723e */ /* 0x001fe200048070ff */
[----:B------:R-:W-:Y:S01]  /*4ac0*/  @!P2 STG.E.U8 desc[UR16][R10.64+0x9], R31 ;  /* 0x0000091f0a00a986 */ /* 0x000fe2000c101110 */
[----:B------:R-:W-:Y:S01]  /*4ad0*/  ISETP.GE.AND P2, PT, R28, 0x19, PT ;  /* 0x000000191c00780c */ /* 0x000fe20003f46270 */
[-C--:B------:R-:W-:Y:S01]  /*4ae0*/  FMUL R57, R57, R7.reuse ;  /* 0x0000000739397220 */ /* 0x080fe20000400000 */
[C---:B------:R-:W-:Y:S01]  /*4af0*/  ISETP.LT.OR P0, PT, R27.reuse, 0x9, !P0 ;  /* 0x000000091b00780c */ /* 0x040fe20004701670 */
[-C--:B------:R-:W-:Y:S01]  /*4b00*/  FMUL R58, R58, R7.reuse ;  /* 0x000000073a3a7220 */ /* 0x080fe20000400000 */
[----:B------:R-:W-:Y:S01]  /*4b10*/  ISETP.LT.OR P6, PT, R27, 0x1, !P2 ;  /* 0x000000011b00780c */ /* 0x000fe200057c1670 */
[----:B------:R0:W-:Y:S01]  /*4b20*/  @!P5 STG.E.U8 desc[UR16][R8.64+0x11], R15 ;  /* 0x0000110f0800d986 */ /* 0x0001e2000c101110 */
[----:B-1----:R-:W-:Y:S01]  /*4b30*/  F2FP.SATFINITE.E4M3.F32.PACK_AB_MERGE_C R25, RZ, R68, RZ ;  /* 0x00000044ff19723e */ /* 0x002fe200048070ff */
[----:B------:R-:W-:Y:S01]  /*4b40*/  FMUL R56, R56, R7 ;  /* 0x0000000738387220 */ /* 0x000fe20000400000 */
[----:B------:R-:W-:Y:S01]  /*4b50*/  F2FP.SATFINITE.E4M3.F32.PACK_AB_MERGE_C R65, RZ, R65, RZ ;  /* 0x00000041ff41723e */ /* 0x000fe200048070ff */
[----:B------:R-:W-:Y:S01]  /*4b60*/  @!P1 STG.E.U8 desc[UR16][R8.64+0x10], R69 ;  /* 0x0000104508009986 */ /* 0x000fe2000c101110 */
[----:B------:R-:W-:Y:S01]  /*4b70*/  ISETP.GE.AND P1, PT, R28, 0x1a, PT ;  /* 0x0000001a1c00780c */ /* 0x000fe20003f26270 */
[-C--:B------:R-:W-:Y:S01]  /*4b80*/  FMUL R23, R23, R7.reuse ;  /* 0x0000000717177220 */ /* 0x080fe20000400000 */
[C---:B------:R-:W-:Y:S01]  /*4b90*/  ISETP.LT.OR P2, PT, R27.reuse, 0x9, !P2 ;  /* 0x000000091b00780c */ /* 0x040fe20005741670 */
[----:B------:R1:W-:Y:S01]  /*4ba0*/  @!P3 STG.E.U8 desc[UR16][R10.64+0x11], R25 ;  /* 0x000011190a00b986 */ /* 0x0003e2000c101110 */
[----:B------:R-:W-:Y:S01]  /*4bb0*/  ISETP.LT.OR P5, PT, R27, 0x1, !P1 ;  /* 0x000000011b00780c */ /* 0x000fe20004fa1670 */
[-C--:B------:R-:W-:Y:S01]  /*4bc0*/  FMUL R21, R21, R7.reuse ;  /* 0x0000000715157220 */ /* 0x080fe20000400000 */
[----:B------:R-:W-:Y:S01]  /*4bd0*/  ISETP.LT.OR P3, PT, R27, 0x9, !P1 ;  /* 0x000000091b00780c */ /* 0x000fe20004f61670 */
[----:B------:R-:W-:Y:S01]  /*4be0*/  @!P0 STG.E.U8 desc[UR16][R10.64+0x10], R67 ;  /* 0x000010430a008986 */ /* 0x000fe2000c101110 */
[----:B0-----:R-:W-:Y:S01]  /*4bf0*/  F2FP.SATFINITE.E4M3.F32.PACK_AB_MERGE_C R15, RZ, R66, RZ ;  /* 0x00000042ff0f723e */ /* 0x001fe200048070ff */
[-C--:B------:R-:W-:Y:S01]  /*4c00*/  FMUL R22, R22, R7.reuse ;  /* 0x0000000716167220 */ /* 0x080fe20000400000 */
[C---:B------:R-:W-:Y:S01]  /*4c10*/  ISETP.GE.AND P0, PT, R28.reuse, 0x21, PT ;  /* 0x000000211c00780c */ /* 0x040fe20003f06270 */
[----:B------:R-:W-:Y:S01]  /*4c20*/  @!P6 STG.E.U8 desc[UR16][R8.64+0x18], R65 ;  /* 0x000018410800e986 */ /* 0x000fe2000c101110 */
[----:B------:R-:W-:Y:S01]  /*4c30*/  ISETP.GE.AND P1, PT, R28, 0x22, PT ;  /* 0x000000221c00780c */ /* 0x000fe20003f26270 */
[-C--:B------:R-:W-:Y:S01]  /*4c40*/  FMUL R19, R19, R7.reuse ;  /* 0x0000000713137220 */ /* 0x080fe20000400000 */
[C---:B------:R-:W-:Y:S01]  /*4c50*/  ISETP.LT.OR P6, PT, R27.reuse, 0x1, !P0 ;  /* 0x000000011b00780c */ /* 0x040fe200047c1670 */
[-C--:B------:R-:W-:Y:S01]  /*4c60*/  FMUL R20, R20, R7.reuse ;  /* 0x0000000714147220 */ /* 0x080fe20000400000 */
[----:B-1----:R-:W-:Y:S01]  /*4c70*/  F2FP.SATFINITE.E4M3.F32.PACK_AB_MERGE_C R25, RZ, R64, RZ ;  /* 0x00000040ff19723e */ /* 0x002fe200048070ff */
[----:B------:R0:W-:Y:S01]  /*4c80*/  @!P5 STG.E.U8 desc[UR16][R8.64+0x19], R15 ;  /* 0x0000190f0800d986 */ /* 0x0001e2000c101110 */
[----:B------:R-:W-:Y:S01]  /*4c90*/  ISETP.LT.OR P5, PT, R27, 0x1, !P1 ;  /* 0x000000011b00780c */ /* 0x000fe20004fa1670 */
[----:B------:R-:W-:Y:S01]  /*4ca0*/  FMUL R17, R17, R7 ;  /* 0x0000000711117220 */ /* 0x000fe20000400000 */
[----:B------:R-:W-:Y:S01]  /*4cb0*/  F2FP.SATFINITE.E4M3.F32.PACK_AB_MERGE_C R63, RZ, R63, RZ ;  /* 0x0000003fff3f723e */ /* 0x000fe200048070ff */
[----:B------:R1:W-:Y:S01]  /*4cc0*/  @!P3 STG.E.U8 desc[UR16][R10.64+0x19], R25 ;  /* 0x000019190a00b986 */ /* 0x0003e2000c101110 */
[----:B------:R-:W-:Y:S01]  /*4cd0*/  F2FP.SATFINITE.E4M3.F32.PACK_AB_MERGE_C R61, RZ, R61, RZ ;  /* 0x0000003dff3d723e */ /* 0x000fe200048070ff */
[-C--:B------:R-:W-:Y:S01]  /*4ce0*/  FMUL R18, R18, R7.reuse ;  /* 0x0000000712127220 */ /* 0x080fe20000400000 */
[----:B------:R-:W-:Y:S01]  /*4cf0*/  F2FP.SATFINITE.E4M3.F32.PACK_AB_MERGE_C R29, RZ, R62, RZ ;  /* 0x0000003eff1d723e */ /* 0x000fe200048070ff */
[----:B------:R-:W-:Y:S01]  /*4d00*/  @!P2 STG.E.U8 desc[UR16][R10.64+0x18], R63 ;  /* 0x0000183f0a00a986 */ /* 0x000fe2000c101110 */
[----:B------:R-:W-:Y:S01]  /*4d10*/  ISETP.LT.OR P3, PT, R27, 0x9, !P1 ;  /* 0x000000091b00780c */ /* 0x000fe20004f61670 */
[-C--:B------:R-:W-:Y:S01]  /*4d20*/  FMUL R13, R13, R7.reuse ;  /* 0x000000070d0d7220 */ /* 0x080fe20000400000 */
[----:B------:R-:W-:Y:S01]  /*4d30*/  ISETP.GE.AND P2, PT, R28, 0x29, PT ;  /* 0x000000291c00780c */ /* 0x000fe20003f46270 */
[----:B------:R-:W-:Y:S01]  /*4d40*/  @!P6 STG.E.U8 desc[UR16][R8.64+0x20], R61 ;  /* 0x0000203d0800e986 */ /* 0x000fe2000c101110 */
[C---:B------:R-:W-:Y:S01]  /*4d50*/  ISETP.LT.OR P0, PT, R27.reuse, 0x9, !P0 ;  /* 0x000000091b00780c */ /* 0x040fe20004701670 */
[----:B------:R-:W-:Y:S01]  /*4d60*/  FMUL R16, R16, R7 ;  /* 0x0000000710107220 */ /* 0x000fe20000400000 */
[----:B------:R-:W-:Y:S01]  /*4d70*/  ISETP.GE.AND P1, PT, R28, 0x2a, PT ;  /* 0x0000002a1c00780c */ /* 0x000fe20003f26270 */
[----:B------:R-:W-:Y:S01]  /*4d80*/  @!P5 STG.E.U8 desc[UR16][R8.64+0x21], R29 ;  /* 0x0000211d0800d986 */ /* 0x000fe2000c101110 */
[----:B------:R-:W-:-:S02]  /*4d90*/  ISETP.LT.OR P6, PT, R27, 0x1, !P2 ;  /* 0x000000011b00780c */ /* 0x000fc400057c1670 */
[C---:B------:R-:W-:Y:S02]  /*4da0*/  ISETP.LT.OR P5, PT, R27.reuse, 0x1, !P1 ;  /* 0x000000011b00780c */ /* 0x040fe40004fa1670 */
[----:B------:R-:W-:Y:S02]  /*4db0*/  F2FP.SATFINITE.E4M3.F32.PACK_AB_MERGE_C R59, RZ, R59, RZ ;  /* 0x0000003bff3b723e */ /* 0x000fe400048070ff */
[----:B0-----:R-:W-:Y:S02]  /*4dc0*/  F2FP.SATFINITE.E4M3.F32.PACK_AB_MERGE_C R15, RZ, R60, RZ ;  /* 0x0000003cff0f723e */ /* 0x001fe400048070ff */
[----:B------:R-:W-:Y:S01]  /*4dd0*/  F2FP.SATFINITE.E4M3.F32.PACK_AB_MERGE_C R57, RZ, R57, RZ ;  /* 0x00000039ff39723e */ /* 0x000fe200048070ff */
[----:B------:R-:W-:Y:S01]  /*4de0*/  @!P0 STG.E.U8 desc[UR16][R10.64+0x20], R59 ;  /* 0x0000203b0a008986 */ /* 0x000fe2000c101110 */
[----:B-1----:R-:W-:Y:S02]  /*4df0*/  F2FP.SATFINITE.E4M3.F32.PACK_AB_MERGE_C R25, RZ, R58, RZ ;  /* 0x0000003aff19723e */ /* 0x002fe400048070ff */
[C---:B------:R-:W-:Y:S01]  /*4e00*/  ISETP.LT.OR P1, PT, R27.reuse, 0x9, !P1 ;  /* 0x000000091b00780c */ /* 0x040fe20004f21670 */
[----:B------:R0:W-:Y:S01]  /*4e10*/  @!P3 STG.E.U8 desc[UR16][R10.64+0x21], R15 ;  /* 0x0000210f0a00b986 */ /* 0x0001e2000c101110 */
[----:B------:R-:W-:-:S02]  /*4e20*/  ISETP.LT.OR P2, PT, R27, 0x9, !P2 ;  /* 0x000000091b00780c */ /* 0x000fc40005741670 */
[C---:B------:R-:W-:Y:S01]  /*4e30*/  ISETP.GE.AND P3, PT, R28.reuse, 0x31, PT ;  /* 0x000000311c00780c */ /* 0x040fe20003f66270 */
[----:B------:R-:W-:Y:S01]  /*4e40*/  @!P6 STG.E.U8 desc[UR16][R8.64+0x28], R57 ;  /* 0x000028390800e986 */ /* 0x000fe2000c101110 */
[----:B------:R-:W-:Y:S02]  /*4e50*/  ISETP.GE.AND P0, PT, R28, 0x32, PT ;  /* 0x000000321c00780c */ /* 0x000fe40003f06270 */
[----:B------:R-:W-:Y:S01]  /*4e60*/  F2FP.SATFINITE.E4M3.F32.PACK_AB_MERGE_C R23, RZ, R23, RZ ;  /* 0x00000017ff17723e */ /* 0x000fe200048070ff */
[----:B------:R1:W-:Y:S01]  /*4e70*/  @!P5 STG.E.U8 desc[UR16][R8.64+0x29], R25 ;  /* 0x000029190800d986 */ /* 0x0003e2000c101110 */
[C---:B------:R-:W-:Y:S02]  /*4e80*/  ISETP.LT.OR P5, PT, R27.reuse, 0x1, !P3 ;  /* 0x000000011b00780c */ /* 0x040fe40005fa1670 */
[----:B------:R-:W-:Y:S02]  /*4e90*/  ISETP.LT.OR P6, PT, R27, 0x1, !P0 ;  /* 0x000000011b00780c */ /* 0x000fe400047c1670 */
[----:B0-----:R-:W-:Y:S01]  /*4ea0*/  F2FP.SATFINITE.E4M3.F32.PACK_AB_MERGE_C R15, RZ, R56, RZ ;  /* 0x00000038ff0f723e */ /* 0x001fe200048070ff */
[----:B------:R-:W-:Y:S01]  /*4eb0*/  @!P2 STG.E.U8 desc[UR16][R10.64+0x28], R23 ;  /* 0x000028170a00a986 */ /* 0x000fe2000c101110 */
[----:B------:R-:W-:-:S02]  /*4ec0*/  F2FP.SATFINITE.E4M3.F32.PACK_AB_MERGE_C R21, RZ, R21, RZ ;  /* 0x00000015ff15723e */ /* 0x000fc400048070ff */
[C---:B------:R-:W-:Y:S01]  /*4ed0*/  ISETP.GE.AND P2, PT, R28.reuse, 0x3a, PT ;  /* 0x0000003a1c00780c */ /* 0x040fe20003f46270 */
[----:B------:R0:W-:Y:S01]  /*4ee0*/  @!P1 STG.E.U8 desc[UR16][R10.64+0x29], R15 ;  /* 0x0000290f0a009986 */ /* 0x0001e2000c101110 */
[C---:B------:R-:W-:Y:S02]  /*4ef0*/  ISETP.LT.OR P1, PT, R27.reuse, 0x9, !P3 ;  /* 0x000000091b00780c */ /* 0x040fe40005f21670 */
[----:B-1----:R-:W-:Y:S01]  /*4f00*/  F2FP.SATFINITE.E4M3.F32.PACK_AB_MERGE_C R25, RZ, R22, RZ ;  /* 0x00000016ff19723e */ /* 0x002fe200048070ff */
[----:B------:R1:W-:Y:S01]  /*4f10*/  @!P5 STG.E.U8 desc[UR16][R8.64+0x30], R21 ;  /* 0x000030150800d986 */ /* 0x0003e2000c101110 */
[----:B------:R-:W-:Y:S02]  /*4f20*/  ISETP.GE.AND P3, PT, R28, 0x39, PT ;  /* 0x000000391c00780c */ /* 0x000fe40003f66270 */
[C---:B------:R-:W-:Y:S01]  /*4f30*/  ISETP.LT.OR P0, PT, R27.reuse, 0x9, !P0 ;  /* 0x000000091b00780c */ /* 0x040fe20004701670 */
[----:B------:R2:W-:Y:S01]  /*4f40*/  @!P6 STG.E.U8 desc[UR16][R8.64+0x31], R25 ;  /* 0x000031190800e986 */ /* 0x0005e2000c101110 */
[----:B------:R-:W-:-:S02]  /*4f50*/  ISETP.LT.OR P5, PT, R27, 0x1, !P3 ;  /* 0x000000011b00780c */ /* 0x000fc40005fa1670 */
[C---:B------:R-:W-:Y:S02]  /*4f60*/  ISETP.LT.OR P6, PT, R27.reuse, 0x1, !P2 ;  /* 0x000000011b00780c */ /* 0x040fe400057c1670 */
[C---:B------:R-:W-:Y:S02]  /*4f70*/  ISETP.LT.OR P3, PT, R27.reuse, 0x9, !P3 ;  /* 0x000000091b00780c */ /* 0x040fe40005f61670 */
[----:B------:R-:W-:Y:S02]  /*4f80*/  ISETP.LT.OR P2, PT, R27, 0x9, !P2 ;  /* 0x000000091b00780c */ /* 0x000fe40005741670 */
[----:B------:R-:W-:Y:S02]  /*4f90*/  F2FP.SATFINITE.E4M3.F32.PACK_AB_MERGE_C R19, RZ, R19, RZ ;  /* 0x00000013ff13723e */ /* 0x000fe400048070ff */
[----:B0-----:R-:W-:Y:S02]  /*4fa0*/  F2FP.SATFINITE.E4M3.F32.PACK_AB_MERGE_C R15, RZ, R20, RZ ;  /* 0x00000014ff0f723e */ /* 0x001fe400048070ff */
[----:B------:R-:W-:Y:S01]  /*4fb0*/  F2FP.SATFINITE.E4M3.F32.PACK_AB_MERGE_C R17, RZ, R17, RZ ;  /* 0x00000011ff11723e */ /* 0x000fe200048070ff */
[----:B------:R2:W-:Y:S01]  /*4fc0*/  @!P1 STG.E.U8 desc[UR16][R10.64+0x30], R19 ;  /* 0x000030130a009986 */ /* 0x0005e2000c101110 */
[----:B-1----:R-:W-:-:S02]  /*4fd0*/  F2FP.SATFINITE.E4M3.F32.PACK_AB_MERGE_C R21, RZ, R18, RZ ;  /* 0x00000012ff15723e */ /* 0x002fc400048070ff */
[----:B------:R-:W-:Y:S01]  /*4fe0*/  F2FP.SATFINITE.E4M3.F32.PACK_AB_MERGE_C R13, RZ, R13, RZ ;  /* 0x0000000dff0d723e */ /* 0x000fe200048070ff */
[----:B------:R2:W-:Y:S01]  /*4ff0*/  @!P0 STG.E.U8 desc[UR16][R10.64+0x31], R15 ;  /* 0x0000310f0a008986 */ /* 0x0005e2000c101110 */
[----:B------:R-:W-:-:S03]  /*5000*/  F2FP.SATFINITE.E4M3.F32.PACK_AB_MERGE_C R23, RZ, R16, RZ ;  /* 0x00000010ff17723e */ /* 0x000fc600048070ff */
[----:B------:R2:W-:Y:S04]  /*5010*/  @!P5 STG.E.U8 desc[UR16][R8.64+0x38], R17 ;  /* 0x000038110800d986 */ /* 0x0005e8000c101110 */
[----:B------:R2:W-:Y:S04]  /*5020*/  @!P6 STG.E.U8 desc[UR16][R8.64+0x39], R21 ;  /* 0x000039150800e986 */ /* 0x0005e8000c101110 */
[----:B------:R2:W-:Y:S04]  /*5030*/  @!P3 STG.E.U8 desc[UR16][R10.64+0x38], R13 ;  /* 0x0000380d0a00b986 */ /* 0x0005e8000c101110 */
[----:B------:R2:W-:Y:S02]  /*5040*/  @!P2 STG.E.U8 desc[UR16][R10.64+0x39], R23 ;  /* 0x000039170a00a986 */ /* 0x0005e4000c101110 */
.L_x_104:
[----:B------:R-:W-:Y:S05]  /*5050*/  BSYNC B0 ;  /* 0x0000000000007941 */ /* 0x000fea0003800000 */
.L_x_38:
[----:B------:R-:W-:Y:S01]  /*5060*/  ULDC UR6, c[0x0][0xc] ;  /* 0x0000030000067ab9 */ /* 0x000fe20000000800 */
[----:B------:R-:W-:Y:S01]  /*5070*/  ULDC UR7, c[0x0][0x10] ;  /* 0x0000040000077ab9 */ /* 0x000fe20000000800 */
[----:B0-23--:R-:W0:Y:S01]  /*5080*/  LDC R9, c[0x0][0x14] ;  /* 0x00000500ff097b82 */ /* 0x00de220000000800 */
[----:B------:R-:W-:Y:S01]  /*5090*/  UIMAD.WIDE.U32 UR6, UR6, UR7, URZ ;  /* 0x00000007060672a5 */ /* 0x000fe2000f8e003f */
[----:B-----5:R-:W-:Y:S01]  /*50a0*/  PRMT R8, RZ, 0x7610, R8 ;  /* 0x00007610ff087816 */ /* 0x020fe20000000008 */
[----:B------:R-:W-:Y:S02]  /*50b0*/  IMAD.MOV.U32 R15, RZ, RZ, -0x1 ;  /* 0xffffffffff0f7424 */ /* 0x000fe400078e00ff */
[----:B------:R-:W-:Y:S02]  /*50c0*/  IMAD.MOV.U32 R73, RZ, RZ, -0x1 ;  /* 0xffffffffff497424 */ /* 0x000fe400078e00ff */
[----:B0-----:R-:W-:-:S04]  /*50d0*/  IMAD.WIDE.U32 R4, R9, UR6, R4 ;  /* 0x0000000609047c25 */ /* 0x001fc8000f8e0004 */
[----:B------:R-:W-:Y:S01]  /*50e0*/  IMAD R9, R9, UR7, RZ ;  /* 0x0000000709097c24 */ /* 0x000fe2000f8e02ff */
[----:B------:R-:W-:Y:S02]  /*50f0*/  ULDC.64 UR6, c[0x0][0x650] ;  /* 0x0001940000067ab9 */ /* 0x000fe40000000a00 */
[----:B------:R-:W-:Y:S01]  /*5100*/  ISETP.GE.U32.AND P0, PT, R4, UR6, PT ;  /* 0x0000000604007c0c */ /* 0x000fe2000bf06070 */
[----:B------:R-:W-:-:S05]  /*5110*/  IMAD.IADD R5, R5, 0x1, R9 ;  /* 0x0000000105057824 */ /* 0x000fca00078e0209 */
[----:B------:R-:W-:-:S13]  /*5120*/  ISETP.GE.U32.AND.EX P0, PT, R5, UR7, PT, P0 ;  /* 0x0000000705007c0c */ /* 0x000fda000bf06100 */
[----:B------:R-:W-:Y:S05]  /*5130*/  @P0 BRA `(.L_x_105) ;  /* 0x0000000400600947 */ /* 0x000fea0003800000 */
[----:B------:R-:W0:Y:S01]  /*5140*/  S2R R22, SR_CTAID.X ;  /* 0x0000000000167919 */ /* 0x000e220000002500 */
[----:B------:R-:W2:Y:S01]  /*5150*/  LDC.64 R16, c[0x0][0x628] ;  /* 0x00018a00ff107b82 */ /* 0x000ea20000000a00 */
[----:B------:R-:W-:Y:S01]  /*5160*/  ULDC UR6, c[0x0][0x150] ;  /* 0x0000540000067ab9 */ /* 0x000fe20000000800 */
[----:B------:R-:W-:Y:S01]  /*5170*/  IMAD.MOV.U32 R14, RZ, RZ, R4 ;  /* 0x000000ffff0e7224 */ /* 0x000fe200078e0004 */
[----:B-1--4-:R-:W1:Y:S01]  /*5180*/  S2R R24, SR_CTAID.Y ;  /* 0x0000000000187919 */ /* 0x012e620000002600 */
[----:B------:R-:W-:-:S04]  /*5190*/  IMAD.MOV.U32 R15, RZ, RZ, R5 ;  /* 0x000000ffff0f7224 */ /* 0x000fc800078e0005 */
[----:B------:R-:W3:Y:S08]  /*51a0*/  LDC R25, c[0x0][0x144] ;  /* 0x00005100ff197b82 */ /* 0x000ef00000000800 */
[----:B------:R-:W4:Y:S08]  /*51b0*/  LDC R18, c[0x0][0x630] ;  /* 0x00018c00ff127b82 */ /* 0x000f300000000800 */
[----:B------:R-:W1:Y:S01]  /*51c0*/  LDC.64 R20, c[0x0][0x620] ;  /* 0x00018800ff147b82 */ /* 0x000e620000000a00 */
[----:B--2---:R-:W-:-:S04]  /*51d0*/  ISETP.NE.U32.AND P0, PT, R16, RZ, PT ;  /* 0x000000ff1000720c */ /* 0x004fc80003f05070 */
[----:B------:R-:W-:Y:S02]  /*51e0*/  ISETP.NE.AND.EX P0, PT, R17, RZ, PT, P0 ;  /* 0x000000ff1100720c */ /* 0x000fe40003f05300 */
[----:B0-----:R-:W-:-:S05]  /*51f0*/  I2FP.F32.U32 R8, R22 ;  /* 0x0000001600087245 */ /* 0x001fca0000201000 */
[----:B------:R-:W-:-:S04]  /*5200*/  FMUL R8, R8, UR6 ;  /* 0x0000000608087c20 */ /* 0x000fc80008400000 */
[----:B------:R0:W2:Y:S02]  /*5210*/  F2I.U32.TRUNC.NTZ R23, R8 ;  /* 0x0000000800177305 */ /* 0x0000a4000020f000 */
[----:B---34-:R-:W-:Y:S05]  /*5220*/  @!P0 BRA `(.L_x_106) ;  /* 0x0000000000288947 */ /* 0x018fea0003800000 */
[----:B------:R-:W3:Y:S02]  /*5230*/  LDC R9, c[0x0][0x634] ;  /* 0x00018d00ff097b82 */ /* 0x000ee40000000800 */
[----:B---3--:R-:W-:-:S05]  /*5240*/  IADD3 R13, P0, R4, R9, RZ ;  /* 0x00000009040d7210 */ /* 0x008fca0007f1e0ff */
[----:B------:R-:W-:-:S04]  /*5250*/  IMAD.X R19, RZ, RZ, R5, P0 ;  /* 0x000000ffff137224 */ /* 0x000fc800000e0605 */
[----:B0-----:R-:W-:-:S04]  /*5260*/  IMAD.WIDE.U32 R8, R19, R16, RZ ;  /* 0x0000001013087225 */ /* 0x001fc800078e00ff */
[----:B------:R-:W-:-:S04]  /*5270*/  IMAD.WIDE.U32 R10, P0, R13, R17, R8 ;  /* 0x000000110d0a7225 */ /* 0x000fc80007800008 */
[----:B------:R-:W-:-:S04]  /*5280*/  IMAD.WIDE.U32 R8, R13, R16, RZ ;  /* 0x000000100d087225 */ /* 0x000fc800078e00ff */
[----:B------:R-:W-:Y:S01]  /*5290*/  IMAD.X R15, RZ, RZ, RZ, P0 ;  /* 0x000000ffff0f7224 */ /* 0x000fe200000e06ff */
[----:B------:R-:W-:Y:S01]  /*52a0*/  IADD3 RZ, P0, R9, R10, RZ ;  /* 0x0000000a09ff7210 */ /* 0x000fe20007f1e0ff */
[----:B------:R-:W-:-:S04]  /*52b0*/  IMAD.MOV.U32 R14, RZ, RZ, R11 ;  /* 0x000000ffff0e7224 */ /* 0x000fc800078e000b */
[----:B------:R-:W-:-:S08]  /*52c0*/  IMAD.WIDE.U32.X R14, R19, R17, R14, P0 ;  /* 0x00000011130e7225 */ /* 0x000fd000000e040e */
.L_x_106:
[----:B------:R-:W3:Y:S01]  /*52d0*/  LDC.64 R30, c[0x0][0x640] ;  /* 0x00019000ff1e7b82 */ /* 0x000ee20000000a00 */
[-C--:B------:R-:W-:Y:S01]  /*52e0*/  SHF.R.U64 R73, R14, R18.reuse, R15 ;  /* 0x000000120e497219 */ /* 0x080fe2000000120f */
[----:B--2---:R-:W-:Y:S01]  /*52f0*/  IMAD.MOV R23, RZ, RZ, -R23 ;  /* 0x000000ffff177224 */ /* 0x004fe200078e0a17 */
[----:B0-----:R-:W-:Y:S01]  /*5300*/  SHF.R.U32.HI R8, RZ, R18, R15 ;  /* 0x00000012ff087219 */ /* 0x001fe2000001160f */
[----:B------:R-:W-:Y:S01]  /*5310*/  ULDC UR6, c[0x0][0x154] ;  /* 0x0000550000067ab9 */ /* 0x000fe20000000800 */
[----:B------:R-:W-:Y:S01]  /*5320*/  IADD3 R11, P0, RZ, -R73, RZ ;  /* 0x80000049ff0b7210 */ /* 0x000fe20007f1e0ff */
[----:B------:R-:W-:Y:S02]  /*5330*/  IMAD R23, R25, R23, R22 ;  /* 0x0000001719177224 */ /* 0x000fe400078e0216 */
[----:B------:R-:W0:Y:S01]  /*5340*/  LDC R14, c[0x0][0x618] ;  /* 0x00018600ff0e7b82 */ /* 0x000e220000000800 */
[----:B------:R-:W-:Y:S02]  /*5350*/  IMAD.MOV.U32 R13, RZ, RZ, 0x1 ;  /* 0x00000001ff0d7424 */ /* 0x000fe400078e00ff */
[----:B------:R-:W-:-:S04]  /*5360*/  IMAD.X R9, RZ, RZ, ~R8, P0 ;  /* 0x000000ffff097224 */ /* 0x000fc800000e0e08 */
[-C--:B-1----:R-:W-:Y:S01]  /*5370*/  IMAD R10, R9, R20.reuse, RZ ;  /* 0x00000014090a7224 */ /* 0x082fe200078e02ff */
[----:B------:R-:W1:Y:S01]  /*5380*/  LDC R26, c[0x0][0x608] ;  /* 0x00018200ff1a7b82 */ /* 0x000e620000000800 */
[----:B------:R-:W-:-:S04]  /*5390*/  IMAD.WIDE.U32 R8, R11, R20, R4 ;  /* 0x000000140b087225 */ /* 0x000fc800078e0004 */
[----:B------:R-:W-:Y:S01]  /*53a0*/  IMAD R11, R11, R21, R10 ;  /* 0x000000150b0b7224 */ /* 0x000fe200078e020a */
[----:B------:R-:W-:Y:S02]  /*53b0*/  I2FP.F32.U32 R10, R24 ;  /* 0x00000018000a7245 */ /* 0x000fe40000201000 */
[----:B------:R-:W2:Y:S01]  /*53c0*/  LDC R28, c[0x0][0x658] ;  /* 0x00019600ff1c7b82 */ /* 0x000ea20000000800 */
[----:B------:R-:W-:Y:S01]  /*53d0*/  IMAD.IADD R9, R9, 0x1, R11 ;  /* 0x0000000109097824 */ /* 0x000fe200078e020b */
[----:B---3--:R-:W-:Y:S01]  /*53e0*/  ISETP.NE.U32.AND P0, PT, R30, RZ, PT ;  /* 0x000000ff1e00720c */ /* 0x008fe20003f05070 */
[----:B------:R-:W-:Y:S01]  /*53f0*/  FMUL R10, R10, UR6 ;  /* 0x000000060a0a7c20 */ /* 0x000fe20008400000 */
[----:B------:R-:W-:Y:S02]  /*5400*/  IMAD.MOV.U32 R11, RZ, RZ, -0x1 ;  /* 0xffffffffff0b7424 */ /* 0x000fe400078e00ff */
[----:B------:R-:W-:Y:S01]  /*5410*/  ISETP.NE.AND.EX P0, PT, R31, RZ, PT, P0 ;  /* 0x000000ff1f00720c */ /* 0x000fe20003f05300 */
[----:B------:R3:W4:Y:S01]  /*5420*/  F2I.U32.TRUNC.NTZ R19, R10 ;  /* 0x0000000a00137305 */ /* 0x000722000020f000 */
[----:B------:R-:W3:Y:S01]  /*5430*/  LDC R21, c[0x0][0x148] ;  /* 0x00005200ff157b82 */ /* 0x000ee20000000800 */
[----:B0-----:R-:W-:-:S02]  /*5440*/  SHF.R.U64 R18, R8, R14, R9 ;  /* 0x0000000e08127219 */ /* 0x001fc40000001209 */
[----:B------:R-:W-:-:S05]  /*5450*/  SHF.R.U32.HI R9, RZ, R14, R9 ;  /* 0x0000000eff097219 */ /* 0x000fca0000011609 */
[----:B------:R-:W0:Y:S01]  /*5460*/  LDC R22, c[0x0][0x600] ;  /* 0x00018000ff167b82 */ /* 0x000e220000000800 */
[-CC-:B-1----:R-:W-:Y:S02]  /*5470*/  SHF.R.U64 R16, R18, R26.reuse, R9.reuse ;  /* 0x0000001a12107219 */ /* 0x182fe40000001209 */
[----:B------:R-:W-:-:S05]  /*5480*/  SHF.R.U32.HI R9, RZ, R26, R9 ;  /* 0x0000001aff097219 */ /* 0x000fca0000011609 */
[----:B------:R-:W1:Y:S01]  /*5490*/  LDC R27, c[0x0][0x648] ;  /* 0x00019200ff1b7b82 */ /* 0x000e620000000800 */
[-CC-:B--2---:R-:W-:Y:S02]  /*54a0*/  SHF.R.U64 R20, R16, R28.reuse, R9.reuse ;  /* 0x0000001c10147219 */ /* 0x184fe40000001209 */
[-C--:B------:R-:W-:Y:S02]  /*54b0*/  SHF.L.U32 R11, R11, R28.reuse, RZ ;  /* 0x0000001c0b0b7219 */ /* 0x080fe400000006ff */
[-C--:B------:R-:W-:Y:S01]  /*54c0*/  SHF.R.U32.HI R9, RZ, R28.reuse, R9 ;  /* 0x0000001cff097219 */ /* 0x080fe20000011609 */
[----:B------:R-:W-:Y:S01]  /*54d0*/  IMAD.MOV.U32 R8, RZ, RZ, R20 ;  /* 0x000000ffff087224 */ /* 0x000fe200078e0014 */
[----:B------:R-:W-:Y:S01]  /*54e0*/  SHF.L.U32 R26, R13, R28, RZ ;  /* 0x0000001c0d1a7219 */ /* 0x000fe200000006ff */
[----:B------:R-:W2:Y:S01]  /*54f0*/  LDC R29, c[0x0][0x638] ;  /* 0x00018e00ff1d7b82 */ /* 0x000ea20000000800 */
[----:B------:R-:W-:-:S07]  /*5500*/  LOP3.LUT R25, RZ, R11, RZ, 0x33, !PT ;  /* 0x0000000bff197212 */ /* 0x000fce00078e33ff */
[----:B------:R-:W0:Y:S01]  /*5510*/  LDC R32, c[0x0][0x610] ;  /* 0x00018400ff207b82 */ /* 0x000e220000000800 */
[----:B----4-:R-:W-:Y:S05]  /*5520*/  @!P0 BRA `(.L_x_107) ;  /* 0x0000000000288947 */ /* 0x010fea0003800000 */
[----:B------:R-:W4:Y:S02]  /*5530*/  LDC R13, c[0x0][0x64c] ;  /* 0x00019300ff0d7b82 */ /* 0x000f240000000800 */
[----:B----4-:R-:W-:-:S05]  /*5540*/  IADD3 R13, P0, R20, R13, RZ ;  /* 0x0000000d140d7210 */ /* 0x010fca0007f1e0ff */
[----:B------:R-:W-:-:S04]  /*5550*/  IMAD.X R17, RZ, RZ, R9, P0 ;  /* 0x000000ffff117224 */ /* 0x000fc800000e0609 */
[----:B------:R-:W-:-:S04]  /*5560*/  IMAD.WIDE.U32 R8, R17, R30, RZ ;  /* 0x0000001e11087225 */ /* 0x000fc800078e00ff */
[----:B---3--:R-:W-:-:S04]  /*5570*/  IMAD.WIDE.U32 R10, P0, R13, R31, R8 ;  /* 0x0000001f0d0a7225 */ /* 0x008fc80007800008 */
[----:B------:R-:W-:-:S04]  /*5580*/  IMAD.WIDE.U32 R8, R13, R30, RZ ;  /* 0x0000001e0d087225 */ /* 0x000fc800078e00ff */
[----:B------:R-:W-:Y:S01]  /*5590*/  IMAD.X R15, RZ, RZ, RZ, P0 ;  /* 0x000000ffff0f7224 */ /* 0x000fe200000e06ff */
[----:B------:R-:W-:Y:S01]  /*55a0*/  IADD3 RZ, P0, R9, R10, RZ ;  /* 0x0000000a09ff7210 */ /* 0x000fe20007f1e0ff */
[----:B------:R-:W-:-:S04]  /*55b0*/  IMAD.MOV.U32 R14, RZ, RZ, R11 ;  /* 0x000000ffff0e7224 */ /* 0x000fc800078e000b */
[----:B------:R-:W-:-:S08]  /*55c0*/  IMAD.WIDE.U32.X R8, R17, R31, R14, P0 ;  /* 0x0000001f11087225 */ /* 0x000fd000000e040e */
.L_x_107:
[----:B-1----:R-:W-:Y:S01]  /*55d0*/  SHF.R.U64 R8, R8, R27, R9 ;  /* 0x0000001b08087219 */ /* 0x002fe20000001209 */
[----:B0-----:R-:W-:Y:S01]  /*55e0*/  VIADD R13, R22, 0xffffffff ;  /* 0xffffffff160d7836 */ /* 0x001fe20000000000 */
[----:B------:R-:W-:Y:S01]  /*55f0*/  LOP3.LUT R11, R16, R25, RZ, 0xc0, !PT ;  /* 0x00000019100b7212 */ /* 0x000fe200078ec0ff */
[----:B------:R-:W-:Y:S02]  /*5600*/  IMAD.MOV R19, RZ, RZ, -R19 ;  /* 0x000000ffff137224 */ /* 0x000fe400078e0a13 */
[----:B------:R-:W-:Y:S02]  /*5610*/  IMAD.MOV R9, RZ, RZ, -R8 ;  /* 0x000000ffff097224 */ /* 0x000fe400078e0a08 */
[----:B------:R-:W-:Y:S01]  /*5620*/  IMAD R26, R26, R8, R11 ;  /* 0x000000081a1a7224 */ /* 0x000fe200078e020b */
[----:B------:R-:W-:Y:S01]  /*5630*/  LOP3.LUT R11, R18, R13, RZ, 0xc0, !PT ;  /* 0x0000000d120b7212 */ /* 0x000fe200078ec0ff */
[----:B---3--:R-:W-:Y:S02]  /*5640*/  @P4 IMAD R23, R21, R19, R24 ;  /* 0x0000001315174224 */ /* 0x008fe400078e0218 */
[----:B--2---:R-:W-:-:S02]  /*5650*/  IMAD R8, R9, R29, R20 ;  /* 0x0000001d09087224 */ /* 0x004fc400078e0214 */
[----:B------:R-:W-:Y:S02]  /*5660*/  IMAD R26, R26, R32, R23 ;  /* 0x000000201a1a7224 */ /* 0x000fe400078e0217 */
[----:B------:R-:W-:Y:S02]  /*5670*/  IMAD R9, R8, R22, R11 ;  /* 0x0000001608097224 */ /* 0x000fe400078e020b */
[----:B------:R-:W-:-:S03]  /*5680*/  IMAD.MOV.U32 R10, RZ, RZ, 0x1 ;  /* 0x00000001ff0a7424 */ /* 0x000fc600078e00ff */
[----:B------:R-:W-:Y:S02]  /*5690*/  SEL R15, R9, R26, !P4 ;  /* 0x0000001a090f7207 */ /* 0x000fe40006000000 */
[----:B------:R-:W-:Y:S02]  /*56a0*/  PRMT R8, R10, 0x7610, R8 ;  /* 0x000076100a087816 */ /* 0x000fe40000000008 */
[----:B------:R-:W-:-:S07]  /*56b0*/  SEL R26, R26, R9, !P4 ;  /* 0x000000091a1a7207 */ /* 0x000fce0006000000 */
.L_x_105:
[----:B------:R-:W-:Y:S01]  /*56c0*/  LOP3.LUT P0, RZ, R8, 0xff, RZ, 0xc0, !PT ;  /* 0x000000ff08ff7812 */ /* 0x000fe2000780c0ff */
[----:B------:R-:W-:-:S12]  /*56d0*/  IMAD.MOV.U32 R71, RZ, RZ, R26 ;  /* 0x000000ffff477224 */ /* 0x000fd800078e001a */
[----:B------:R-:W-:Y:S05]  /*56e0*/  @P0 BRA `(.L_x_108) ;  /* 0xffffffbc00300947 */ /* 0x000fea000383ffff */
[----:B------:R-:W-:Y:S05]  /*56f0*/  EXIT ;  /* 0x000000000000794d */ /* 0x000fea0003800000 */
.L_x_8:
[----:B0-----:R-:W-:Y:S01]  /*5700*/  ULDC.64 UR4, c[0x0][0x650] ;  /* 0x0001940000047ab9 */ /* 0x001fe20000000a00 */
        /* <DEDUP_REMOVED lines=25> */
.L_x_110:
[----:B------:R-:W0:Y:S01]  /*58a0*/  LDC.64 R28, c[0x0][0x640] ;  /* 0x00019000ff1c7b82 */ /* 0x000e220000000a00 */
[-CC-:B------:R-:W-:Y:S01]  /*58b0*/  SHF.R.U64 R21, R16, R6.reuse, R17.reuse ;  /* 0x0000000610157219 */ /* 0x180fe20000001211 */
[----:B------:R-:W-:Y:S01]  /*58c0*/  IMAD.MOV.U32 R31, RZ, RZ, 0x1 ;  /* 0x00000001ff1f7424 */ /* 0x000fe200078e00ff */
[----:B------:R-:W-:Y:S02]  /*58d0*/  SHF.R.U32.HI R3, RZ, R6, R17 ;  /* 0x00000006ff037219 */ /* 0x000fe40000011611 */
[----:B------:R-:W-:-:S03]  /*58e0*/  IADD3 R15, P0, RZ, -R21, RZ ;  /* 0x80000015ff0f7210 */ /* 0x000fc60007f1e0ff */
[----:B------:R-:W1:Y:S02]  /*58f0*/  LDC R14, c[0x0][0x618] ;  /* 0x00018600ff0e7b82 */ /* 0x000e640000000800 */
[----:B------:R-:W-:Y:S02]  /*5900*/  IMAD.X R3, RZ, RZ, ~R3, P0 ;  /* 0x000000ffff037224 */ /* 0x000fe400000e0e03 */
[----:B------:R-:W-:-:S04]  /*5910*/  IMAD.WIDE.U32 R12, R15, R22, R4 ;  /* 0x000000160f0c7225 */ /* 0x000fc800078e0004 */
[----:B------:R-:W2:Y:S01]  /*5920*/  LDC R16, c[0x0][0x608] ;  /* 0x00018200ff107b82 */ /* 0x000ea20000000800 */
[----:B------:R-:W-:-:S04]  /*5930*/  IMAD R6, R3, R22, RZ ;  /* 0x0000001603067224 */ /* 0x000fc800078e02ff */
[----:B------:R-:W-:-:S03]  /*5940*/  IMAD R3, R15, R23, R6 ;  /* 0x000000170f037224 */ /* 0x000fc600078e0206 */
[----:B------:R-:W3:Y:S01]  /*5950*/  LDC R26, c[0x0][0x658] ;  /* 0x00019600ff1a7b82 */ /* 0x000ee20000000800 */
[----:B------:R-:W-:Y:S01]  /*5960*/  IMAD.IADD R3, R13, 0x1, R3 ;  /* 0x000000010d037824 */ /* 0x000fe200078e0203 */
[----:B0-----:R-:W-:Y:S01]  /*5970*/  ISETP.NE.U32.AND P0, PT, R28, RZ, PT ;  /* 0x000000ff1c00720c */ /* 0x001fe20003f05070 */
[----:B------:R-:W-:-:S03]  /*5980*/  IMAD.MOV.U32 R13, RZ, RZ, -0x1 ;  /* 0xffffffffff0d7424 */ /* 0x000fc600078e00ff */
        /* <DEDUP_REMOVED lines=25> */
.L_x_111:
[----:B-1----:R-:W-:Y:S01]  /*5b20*/  SHF.R.U64 R6, R12, R25, R13 ;  /* 0x000000190c067219 */ /* 0x002fe2000000120d */
[----:B0-----:R-:W-:Y:S01]  /*5b30*/  VIADD R13, R24, 0xffffffff ;  /* 0xffffffff180d7836 */ /* 0x001fe20000000000 */
[----:B------:R-:W-:Y:S01]  /*5b40*/  SHF.L.U32 R9, R31, R26, RZ ;  /* 0x0000001a1f097219 */ /* 0x000fe200000006ff */
[----:B------:R-:W-:Y:S01]  /*5b50*/  @P4 IMAD R10, R11, R20, R8 ;  /* 0x000000140b0a4224 */ /* 0x000fe200078e0208 */
[----:B------:R-:W-:Y:S01]  /*5b60*/  LOP3.LUT R3, R22, R33, RZ, 0xc0, !PT ;  /* 0x0000002116037212 */ /* 0x000fe200078ec0ff */
[----:B------:R-:W-:Y:S01]  /*5b70*/  IMAD.MOV R12, RZ, RZ, -R6 ;  /* 0x000000ffff0c7224 */ /* 0x000fe200078e0a06 */
[----:B------:R-:W-:Y:S01]  /*5b80*/  LOP3.LUT R18, R18, R13, RZ, 0xc0, !PT ;  /* 0x0000000d12127212 */ /* 0x000fe200078ec0ff */
[----:B------:R-:W-:Y:S02]  /*5b90*/  IMAD.MOV.U32 R8, RZ, RZ, 0x1 ;  /* 0x00000001ff087424 */ /* 0x000fe400078e00ff */
[----:B------:R-:W-:Y:S02]  /*5ba0*/  IMAD R9, R9, R6, R3 ;  /* 0x0000000609097224 */ /* 0x000fe400078e0203 */
[----:B--2---:R-:W-:-:S02]  /*5bb0*/  IMAD R3, R12, R27, R23 ;  /* 0x0000001b0c037224 */ /* 0x004fc400078e0217 */
[----:B---3--:R-:W-:Y:S02]  /*5bc0*/  IMAD R6, R9, R30, R10 ;  /* 0x0000001e09067224 */ /* 0x008fe400078e020a */
[----:B------:R-:W-:Y:S01]  /*5bd0*/  IMAD R9, R3, R24, R18 ;  /* 0x0000001803097224 */ /* 0x000fe200078e0212 */
[----:B------:R-:W-:Y:S01]  /*5be0*/  PRMT R3, R8, 0x7610, R3 ;  /* 0x0000761008037816 */ /* 0x000fe20000000003 */
[----:B------:R-:W-:-:S03]  /*5bf0*/  IMAD.MOV.U32 R16, RZ, RZ, R21 ;  /* 0x000000ffff107224 */ /* 0x000fc600078e0015 */
[----:B------:R-:W-:Y:S02]  /*5c00*/  SEL R13, R9, R6, !P4 ;  /* 0x00000006090d7207 */ /* 0x000fe40006000000 */
[----:B------:R-:W-:-:S07]  /*5c10*/  SEL R6, R6, R9, !P4 ;  /* 0x0000000906067207 */ /* 0x000fce0006000000 */
.L_x_109:
[----:B------:R-:W-:-:S08]  /*5c20*/  NOP ;  /* 0x0000000000007918 */ /* 0x000fd00000000000 */
[----:B------:R-:W0:-:S00]  /*5c30*/  USETMAXREG.DEALLOC.CTAPOOL 0x28 ;  /* 0x00000028000079c8 */ /* 0x000e0000080e0500 */
[----:B0-----:R-:W-:-:S13]  /*5c40*/  ISETP.NE.AND P0, PT, R7, RZ, PT ;  /* 0x000000ff0700720c */ /* 0x001fda0003f05270 */
[----:B------:R-:W-:Y:S05]  /*5c50*/  @P0 EXIT ;  /* 0x000000000000094d */ /* 0x000fea0003800000 */
[----:B------:R-:W-:Y:S01]  /*5c60*/  LOP3.LUT P0, RZ, R3, 0xff, RZ, 0xc0, !PT ;  /* 0x000000ff03ff7812 */ /* 0x000fe2000780c0ff */
[----:B------:R-:W-:Y:S02]  /*5c70*/  IMAD.MOV.U32 R3, RZ, RZ, 0x1 ;  /* 0x00000001ff037424 */ /* 0x000fe400078e00ff */
[----:B------:R-:W-:-:S10]  /*5c80*/  IMAD.MOV.U32 R12, RZ, RZ, RZ ;  /* 0x000000ffff0c7224 */ /* 0x000fd400078e00ff */
[----:B------:R-:W-:Y:S05]  /*5c90*/  @!P0 BRA `(.L_x_112) ;  /* 0x0000000c00748947 */ /* 0x000fea0003800000 */
[----:B------:R-:W0:Y:S01]  /*5ca0*/  LDC R3, c[0x0][0x28c] ;  /* 0x0000a300ff037b82 */ /* 0x000e220000000800 */
[----:B------:R-:W-:Y:S01]  /*5cb0*/  ULDC UR5, c[0x0][0x658] ;  /* 0x0001960000057ab9 */ /* 0x000fe20000000800 */
[----:B------:R-:W-:Y:S01]  /*5cc0*/  UMOV UR11, 0xffffffff ;  /* 0xffffffff000b7882 */ /* 0x000fe20000000000 */
[----:B------:R-:W-:Y:S01]  /*5cd0*/  UMOV UR16, 0x1 ;  /* 0x0000000100107882 */ /* 0x000fe20000000000 */
[----:B------:R-:W-:Y:S01]  /*5ce0*/  USHF.L.U32 UR11, UR11, UR5, URZ ;  /* 0x000000050b0b7299 */ /* 0x000fe2000800063f */
[----:B------:R-:W-:Y:S01]  /*5cf0*/  BSSY B0, `(.L_x_112) ;  /* 0x00000d7000007945 */ /* 0x000fe20003800000 */
[----:B------:R-:W-:Y:S01]  /*5d00*/  ULDC UR9, c[0x0][0xc] ;  /* 0x0000030000097ab9 */ /* 0x000fe20000000800 */
[----:B------:R-:W-:Y:S01]  /*5d10*/  ULDC UR12, c[0x0][0x10] ;  /* 0x00000400000c7ab9 */ /* 0x000fe20000000800 */
[----:B------:R-:W1:Y:S01]  /*5d20*/  S2UR UR8, SR_CgaCtaId ;  /* 0x00000000000879c3 */ /* 0x000e620000008800 */
[----:B------:R-:W-:Y:S01]  /*5d30*/  ULOP3.LUT UR13, URZ, UR11, URZ, 0x33, !UPT ;  /* 0x0000000b3f0d7292 */ /* 0x000fe2000f8e333f */
[----:B------:R-:W-:Y:S01]  /*5d40*/  IMAD.MOV.U32 R14, RZ, RZ, 0x1 ;  /* 0x00000001ff0e7424 */ /* 0x000fe200078e00ff */
[----:B------:R-:W-:Y:S01]  /*5d50*/  LOP3.LUT R15, R2, 0x2, RZ, 0xfc, !PT ;  /* 0x00000002020f7812 */ /* 0x000fe200078efcff */
[----:B------:R-:W-:Y:S01]  /*5d60*/  IMAD.MOV.U32 R12, RZ, RZ, RZ ;  /* 0x000000ffff0c7224 */ /* 0x000fe200078e00ff */
[----:B------:R-:W-:Y:S01]  /*5d70*/  ULDC UR4, c[0x0][0x600] ;  /* 0x0001800000047ab9 */ /* 0x000fe20000000800 */
[----:B------:R-:W-:Y:S01]  /*5d80*/  UMOV UR15, 0x5 ;  /* 0x00000005000f7882 */ /* 0x000fe20000000000 */
[----:B------:R-:W-:-:S02]  /*5d90*/  UIADD3 UR4, UR4, -0x1, URZ ;  /* 0xffffffff04047890 */ /* 0x000fc4000fffe03f */
[----:B------:R-:W-:Y:S01]  /*5da0*/  USHF.L.U32 UR5, UR16, UR5, URZ ;  /* 0x0000000510057299 */ /* 0x000fe2000800063f */
[----:B------:R-:W-:Y:S01]  /*5db0*/  ULDC.64 UR28, c[0x0][0x198] ;  /* 0x00006600001c7ab9 */ /* 0x000fe20000000a00 */
[----:B0-----:R-:W-:-:S05]  /*5dc0*/  VIADD R3, R3, 0x3f ;  /* 0x0000003f03037836 */ /* 0x001fca0000000000 */
[----:B------:R-:W-:Y:S01]  /*5dd0*/  SHF.R.S32.HI R8, RZ, 0x1f, R3 ;  /* 0x0000001fff087819 */ /* 0x000fe20000011403 */
[----:B-1----:R-:W-:-:S03]  /*5de0*/  ULOP3.LUT UR10, UR8, 0x1, URZ, 0xc0, !UPT ;  /* 0x00000001080a7892 */ /* 0x002fc6000f8ec03f */
[----:B------:R-:W-:Y:S01]  /*5df0*/  LEA.HI R8, R8, R3, RZ, 0x6 ;  /* 0x0000000308087211 */ /* 0x000fe200078f30ff */
[----:B------:R-:W-:Y:S01]  /*5e00*/  USHF.R.U32.HI UR27, URZ, 0x1, UR8 ;  /* 0x000000013f1b7899 */ /* 0x000fe20008011608 */
[----:B------:R-:W-:Y:S01]  /*5e10*/  IMAD.MOV.U32 R3, RZ, RZ, 0x1 ;  /* 0x00000001ff037424 */ /* 0x000fe200078e00ff */
[----:B------:R-:W-:Y:S01]  /*5e20*/  USHF.L.U32 UR6, UR8, 0x5, URZ ;  /* 0x0000000508067899 */ /* 0x000fe2000800063f */
[----:B------:R-:W-:Y:S01]  /*5e30*/  SHF.R.S32.HI R11, RZ, 0x6, R8 ;  /* 0x00000006ff0b7819 */ /* 0x000fe20000011408 */
[----:B------:R-:W-:Y:S02]  /*5e40*/  USHF.L.U32 UR7, UR8, 0xb, URZ ;  /* 0x0000000b08077899 */ /* 0x000fe4000800063f */
[----:B------:R-:W-:Y:S02]  /*5e50*/  ULOP3.LUT UR8, UR8, 0xfffffffe, URZ, 0xc0, !UPT ;  /* 0xfffffffe08087892 */ /* 0x000fe4000f8ec03f */
[----:B------:R-:W-:Y:S01]  /*5e60*/  UISETP.GT.U32.AND UP0, UPT, UR10, 0xffff, UPT ;  /* 0x0000ffff0a00788c */ /* 0x000fe2000bf04070 */
[----:B------:R-:W-:Y:S01]  /*5e70*/  VIADD R10, R11, 0x1 ;  /* 0x000000010b0a7836 */ /* 0x000fe20000000000 */
[----:B------:R-:W-:-:S02]  /*5e80*/  USHF.L.U32 UR14, UR16, UR8, URZ ;  /* 0x00000008100e7299 */ /* 0x000fc4000800063f */
[----:B------:R-:W-:Y:S02]  /*5e90*/  ULOP3.LUT UR11, UR8, 0x1, URZ, 0xfc, !UPT ;  /* 0x00000001080b7892 */ /* 0x000fe4000f8efc3f */
[----:B------:R-:W-:Y:S02]  /*5ea0*/  UIMAD.WIDE.U32 UR8, UR9, UR12, URZ ;  /* 0x0000000c090872a5 */ /* 0x000fe4000f8e003f */
[----:B------:R-:W-:Y:S01]  /*5eb0*/  USEL UR10, UR10, 0xffff, !UP0 ;  /* 0x0000ffff0a0a7887 */ /* 0x000fe2000c000000 */
[----:B------:R-:W-:Y:S01]  /*5ec0*/  ULDC UR12, c[0x0][0x14] ;  /* 0x00000500000c7ab9 */ /* 0x000fe20000000800 */
[----:B------:R-:W-:Y:S02]  /*5ed0*/  USHF.L.U32 UR11, UR16, UR11, URZ ;  /* 0x0000000b100b7299 */ /* 0x000fe4000800063f */
[----:B------:R-:W-:Y:S02]  /*5ee0*/  UIMAD.WIDE.U32 UR24, UR8, UR12, URZ ;  /* 0x0000000c081872a5 */ /* 0x000fe4000f8e003f */
[----:B------:R-:W-:-:S02]  /*5ef0*/  UIMAD UR21, UR9, UR12, URZ ;  /* 0x0000000c091572a4 */ /* 0x000fc4000f8e023f */
[----:B------:R-:W-:Y:S02]  /*5f00*/  ULOP3.LUT UR10, UR10, 0xffff, URZ, 0xc0, !UPT ;  /* 0x0000ffff0a0a7892 */ /* 0x000fe4000f8ec03f */
[----:B------:R-:W-:Y:S02]  /*5f10*/  ULOP3.LUT UR6, UR6, 0x20, URZ, 0xc0, !UPT ;  /* 0x0000002006067892 */ /* 0x000fe4000f8ec03f */
[----:B------:R-:W-:Y:S02]  /*5f20*/  ULOP3.LUT UR7, UR7, 0x800, URZ, 0xc0, !UPT ;  /* 0x0000080007077892 */ /* 0x000fe4000f8ec03f */
[----:B------:R-:W-:Y:S02]  /*5f30*/  ULOP3.LUT UR14, UR14, UR11, URZ, 0xfc, !UPT ;  /* 0x0000000b0e0e7292 */ /* 0x000fe4000f8efc3f */
[----:B------:R-:W-:Y:S02]  /*5f40*/  UIADD3 UR21, UR25, UR21, URZ ;  /* 0x0000001519157290 */ /* 0x000fe4000fffe03f */
[----:B------:R-:W-:-:S12]  /*5f50*/  USHF.L.U32 UR15, UR15, UR10, URZ ;  /* 0x0000000a0f0f7299 */ /* 0x000fd8000800063f */
.L_x_123:
[----:B------:R-:W-:-:S03]  /*5f60*/  UMOV UR8, 0xffffffff ;  /* 0xffffffff00087882 */ /* 0x000fc60000000000 */
[----:B------:R-:W-:Y:S05]  /*5f70*/  BRA.DIV UR8, `(.L_x_113) ;  /* 0x0000001608a47947 */ /* 0x000fea000b800000 */
[----:B------:R-:W-:-:S13]  /*5f80*/  ELECT P0, URZ, PT ;  /* 0x00000000003f782f */ /* 0x000fda0003800000 */
.L_x_148:
[----:B------:R-:W0:Y:S01]  /*5f90*/  LDC R7, c[0x0][0x28c] ;  /* 0x0000a300ff077b82 */ /* 0x000e220000000800 */
[----:B------:R-:W-:Y:S01]  /*5fa0*/  BSSY B1, `(.L_x_114) ;  /* 0x000003b000017945 */ /* 0x000fe20003800000 */
[----:B0-----:R-:W-:-:S13]  /*5fb0*/  ISETP.LT.OR P0, PT, R7, 0x1, !P0 ;  /* 0x000000010700780c */ /* 0x001fda0004701670 */
[----:B------:R-:W-:Y:S05]  /*5fc0*/  @P0 BRA `(.L_x_115) ;  /* 0x0000000000e00947 */ /* 0x000fea0003800000 */
[----:B------:R-:W-:Y:S01]  /*5fd0*/  LEA R9, R6, UR27, 0x1 ;  /* 0x0000001b06097c11 */ /* 0x000fe2000f8e08ff */
[----:B------:R-:W-:Y:S01]  /*5fe0*/  IMAD.MOV.U32 R21, RZ, RZ, RZ ;  /* 0x000000ffff157224 */ /* 0x000fe200078e00ff */
[----:B------:R-:W-:Y:S01]  /*5ff0*/  LEA R17, R13, UR6, 0x6 ;  /* 0x000000060d117c11 */ /* 0x000fe2000f8e30ff */
[----:B------:R-:W-:Y:S02]  /*6000*/  IMAD.MOV.U32 R6, RZ, RZ, R10 ;  /* 0x000000ffff067224 */ /* 0x000fe400078e000a */
[----:B------:R-:W-:Y:S02]  /*6010*/  IMAD.MOV.U32 R7, RZ, RZ, R3 ;  /* 0x000000ffff077224 */ /* 0x000fe400078e0003 */
[----:B------:R-:W-:Y:S02]  /*6020*/  IMAD.MOV.U32 R8, RZ, RZ, R12 ;  /* 0x000000ffff087224 */ /* 0x000fe400078e000c */
[----:B------:R-:W-:-:S07]  /*6030*/  IMAD.SHL.U32 R19, R9, 0x40, RZ ;  /* 0x0000004009137824 */ /* 0x000fce00078e00ff */
.L_x_118:
[----:B------:R-:W0:Y:S01]  /*6040*/  S2R R18, SR_CgaCtaId ;  /* 0x0000000000127919 */ /* 0x000e220000008800 */
[----:B------:R-:W-:Y:S02]  /*6050*/  MOV R9, 0x400 ;  /* 0x0000040000097802 */ /* 0x000fe40000000f00 */
[----:B------:R-:W-:-:S13]  /*6060*/  LOP3.LUT P1, RZ, R0, 0x7f, RZ, 0xc0, !PT ;  /* 0x0000007f00ff7812 */ /* 0x000fda000782c0ff */
[----:B------:R-:W1:Y:S01]  /*6070*/  @!P1 LDC R13, c[0x0][0x500] ;  /* 0x00014000ff0d9b82 */ /* 0x000e620000000800 */
[----:B0-----:R-:W-:Y:S02]  /*6080*/  LEA R20, R18, R9, 0x18 ;  /* 0x0000000912147211 */ /* 0x001fe400078ec0ff */
[----:B------:R-:W-:-:S03]  /*6090*/  SHF.L.U32 R9, R7, 0x1f, RZ ;  /* 0x0000001f07097819 */ /* 0x000fc600000006ff */
[----:B------:R-:W-:-:S04]  /*60a0*/  IMAD R18, R8, 0x8, R20 ;  /* 0x0000000808127824 */ /* 0x000fc800078e0214 */
[----:B------:R-:W0:Y:S02]  /*60b0*/  SYNCS.PHASECHK.TRANS64.TRYWAIT P0, [R18+URZ+0x90], R9 ;  /* 0x00009009120075a7 */ /* 0x000e24000800017f */
[----:B01----:R-:W-:Y:S05]  /*60c0*/  @!P0 BRA `(.L_x_116) ;  /* 0x0000001400708947 */ /* 0x003fea0003800000 */
.L_x_149:
[----:B0-----:R-:W-:Y:S01]  /*60d0*/  PRMT R9, R15, 0x9910, RZ ;  /* 0x000099100f097816 */ /* 0x001fe200000000ff */
[----:B------:R0:W-:Y:S03]  /*60e0*/  @!P1 SYNCS.ARRIVE.TRANS64 RZ, [R18+URZ], R13 ;  /* 0x0000000d12ff99a7 */ /* 0x0001e6000800003f */
[----:B------:R-:W-:-:S13]  /*60f0*/  ISETP.NE.AND P0, PT, R9, 0x2, PT ;  /* 0x000000020900780c */ /* 0x000fda0003f05270 */
[----:B0-----:R-:W-:Y:S05]  /*6100*/  @P0 BRA `(.L_x_117) ;  /* 0x0000000000040947 */ /* 0x001fea0003800000 */
[----:B------:R-:W-:Y:S01]  /*6110*/  BPT.TRAP 0x1 ;  /* 0x000000040000795c */ /* 0x000fe20000300000 */
.L_x_117:
[----:B------:R-:W-:Y:S01]  /*6120*/  LEA R9, R8, UR27, 0x1 ;  /* 0x0000001b08097c11 */ /* 0x000fe2000f8e08ff */
[----:B------:R-:W-:Y:S01]  /*6130*/  VIADD R6, R6, 0xffffffff ;  /* 0xffffffff06067836 */ /* 0x000fe20000000000 */
[----:B------:R-:W-:Y:S01]  /*6140*/  R2UR UR11, R8 ;  /* 0x00000000080b72ca */ /* 0x000fe200000e0000 */
[----:B------:R-:W-:Y:S01]  /*6150*/  UIADD3 UR16, UP0, UR28, 0xf0, URZ ;  /* 0x000000f01c107890 */ /* 0x000fe2000ff1e03f */
[----:B------:R-:W-:Y:S01]  /*6160*/  R2UR UR22, R20 ;  /* 0x00000000141672ca */ /* 0x000fe200000e0000 */
[----:B------:R-:W-:Y:S01]  /*6170*/  IMAD.U32 R9, R9, 0x1000, R20 ;  /* 0x0000100009097824 */ /* 0x000fe200078e0014 */
[----:B------:R-:W-:Y:S01]  /*6180*/  R2UR UR23, R19 ;  /* 0x00000000131772ca */ /* 0x000fe200000e0000 */
[----:B------:R-:W-:Y:S01]  /*6190*/  UIADD3 UR32, UP1, UR28, 0x1f0, URZ ;  /* 0x000001f01c207890 */ /* 0x000fe2000ff3e03f */
[----:B------:R-:W-:Y:S01]  /*61a0*/  R2UR UR9, R18 ;  /* 0x00000000120972ca */ /* 0x000fe200000e0000 */
[----:B------:R-:W-:Y:S01]  /*61b0*/  UIADD3.X UR17, URZ, UR29, URZ, UP0, !UPT ;  /* 0x0000001d3f117290 */ /* 0x000fe200087fe43f */
[----:B------:R-:W-:Y:S01]  /*61c0*/  R2UR UR8, R9 ;  /* 0x00000000090872ca */ /* 0x000fe200000e0000 */
[----:B------:R-:W-:Y:S01]  /*61d0*/  UPRMT UR20, URZ, 0x5410, UR15 ;  /* 0x000054103f147896 */ /* 0x000fe2000800000f */
[----:B------:R-:W-:Y:S01]  /*61e0*/  R2UR UR10, R21 ;  /* 0x00000000150a72ca */ /* 0x000fe200000e0000 */
[----:B------:R-:W-:Y:S01]  /*61f0*/  VIADD R8, R8, 0x1 ;  /* 0x0000000108087836 */ /* 0x000fe20000000000 */
[----:B------:R-:W-:Y:S01]  /*6200*/  R2UR UR12, R16 ;  /* 0x00000000100c72ca */ /* 0x000fe200000e0000 */
[----:B------:R-:W-:Y:S01]  /*6210*/  ULEA UR11, UR11, UR7, 0xc ;  /* 0x000000070b0b7291 */ /* 0x000fe2000f8e603f */
[----:B------:R-:W-:Y:S01]  /*6220*/  R2UR UR26, R17 ;  /* 0x00000000111a72ca */ /* 0x000fe200000e0000 */
[----:B------:R-:W-:Y:S01]  /*6230*/  UPRMT UR30, URZ, 0x5410, UR14 ;  /* 0x000054103f1e7896 */ /* 0x000fe2000800000e */
[----:B------:R-:W-:Y:S01]  /*6240*/  ISETP.GT.AND P1, PT, R6, 0x1, PT ;  /* 0x000000010600780c */ /* 0x000fe20003f24270 */
[----:B------:R-:W-:Y:S01]  /*6250*/  UIADD3 UR22, UR22, 0x24200, UR11 ;  /* 0x0002420016167890 */ /* 0x000fe2000fffe00b */
[----:B------:R-:W-:Y:S01]  /*6260*/  ISETP.NE.AND P0, PT, R8, 0x12, PT ;  /* 0x000000120800780c */ /* 0x000fe20003f05270 */
[----:B------:R-:W-:Y:S01]  /*6270*/  UIADD3.X UR33, URZ, UR29, URZ, UP1, !UPT ;  /* 0x0000001d3f217290 */ /* 0x000fe20008ffe43f */
[----:B------:R-:W-:Y:S01]  /*6280*/  VIADD R21, R21, 0x40 ;  /* 0x0000004015157836 */ /* 0x000fe20000000000 */
[----:B------:R-:W-:Y:S01]  /*6290*/  UIADD3 UR8, UR8, 0x200, URZ ;  /* 0x0000020008087890 */ /* 0x000fe2000fffe03f */
[----:B------:R-:W-:Y:S01]  /*62a0*/  SEL R18, RZ, 0x1, P0 ;  /* 0x00000001ff127807 */ /* 0x000fe20000000000 */
[----:B------:R-:W-:Y:S01]  /*62b0*/  UMOV UR18, 0x0 ;  /* 0x0000000000127882 */ /* 0x000fe20000000000 */
[----:B------:R-:W-:Y:S01]  /*62c0*/  UMOV UR19, 0x10000000 ;  /* 0x1000000000137882 */ /* 0x000fe20000000000 */
[----:B------:R-:W-:Y:S01]  /*62d0*/  UMOV UR11, UR23 ;  /* 0x00000017000b7c82 */ /* 0x000fe20008000000 */
[----:B------:R-:W-:-:S02]  /*62e0*/  LOP3.LUT R7, R7, R18, RZ, 0x3c, !PT ;  /* 0x0000001207077212 */ /* 0x000fc400078e3cff */
[----:B------:R-:W-:Y:S02]  /*62f0*/  SEL R8, R8, RZ, P0 ;  /* 0x000000ff08087207 */ /* 0x000fe40000000000 */
[----:B------:R0:W-:Y:S02]  /*6300*/  UTMALDG.3D.MULTICAST [UR8], [UR16], UR20, desc[UR18] ;  /* 0x00001208100073b4 */ /* 0x0001e40008011814 */
[----:B0-----:R-:W-:Y:S01]  /*6310*/  UMOV UR8, UR22 ;  /* 0x0000001600087c82 */ /* 0x001fe20008000000 */
[----:B------:R-:W-:Y:S02]  /*6320*/  UMOV UR11, UR26 ;  /* 0x0000001a000b7c82 */ /* 0x000fe40008000000 */
[----:B------:R0:W-:Y:S02]  /*6330*/  UTMALDG.3D.MULTICAST [UR8], [UR32], UR30, desc[UR18] ;  /* 0x00001208200073b4 */ /* 0x0001e4000801181e */
[----:B0-----:R-:W-:Y:S05]  /*6340*/  @P1 BRA `(.L_x_118) ;  /* 0xfffffffc003c1947 */ /* 0x001fea000383ffff */
.L_x_115:
[----:B------:R-:W-:Y:S05]  /*6350*/  BSYNC B1 ;  /* 0x0000000000017941 */ /* 0x000fea0003800000 */
.L_x_114:
[----:B------:R-:W-:Y:S01]  /*6360*/  LOP3.LUT P1, RZ, R14, 0xff, RZ, 0xc0, !PT ;  /* 0x000000ff0eff7812 */ /* 0x000fe2000782c0ff */
[C---:B------:R-:W-:Y:S01]  /*6370*/  IMAD.IADD R9, R11.reuse, 0x1, R12 ;  /* 0x000000010b097824 */ /* 0x040fe200078e020c */
[----:B------:R-:W-:Y:S01]  /*6380*/  ULDC.64 UR8, c[0x0][0x650] ;  /* 0x0001940000087ab9 */ /* 0x000fe20000000a00 */
[----:B------:R-:W-:Y:S01]  /*6390*/  ISETP.GE.U32.AND P2, PT, R11, 0x12, PT ;  /* 0x000000120b00780c */ /* 0x000fe20003f46070 */
[----:B------:R-:W-:Y:S01]  /*63a0*/  BSSY B1, `(.L_x_119) ;  /* 0x0000069000017945 */ /* 0x000fe20003800000 */
[----:B------:R-:W-:Y:S01]  /*63b0*/  IMAD.MOV.U32 R13, RZ, RZ, -0x1 ;  /* 0xffffffffff0d7424 */ /* 0x000fe200078e00ff */
[----:B------:R-:W-:Y:S01]  /*63c0*/  ISETP.GT.U32.AND P0, PT, R9, 0x11, PT ;  /* 0x000000110900780c */ /* 0x000fe20003f04070 */
[----:B------:R-:W-:Y:S01]  /*63d0*/  IMAD.MOV.U32 R16, RZ, RZ, -0x1 ;  /* 0xffffffffff107424 */ /* 0x000fe200078e00ff */
[----:B------:R-:W-:Y:S02]  /*63e0*/  PRMT R14, RZ, 0x7610, R14 ;  /* 0x00007610ff0e7816 */ /* 0x000fe4000000000e */
[----:B------:R-:W-:-:S03]  /*63f0*/  ISETP.LT.U32.AND P0, PT, R11, 0x12, P0 ;  /* 0x000000120b00780c */ /* 0x000fc60000701070 */
[----:B------:R-:W0:Y:S01]  /*6400*/  @P1 S2R R7, SR_CgaCtaId ;  /* 0x0000000000071919 */ /* 0x000e220000008800 */
[----:B------:R-:W-:-:S04]  /*6410*/  @P1 MOV R6, 0x400 ;  /* 0x0000040000061802 */ /* 0x000fc80000000f00 */
[----:B0-----:R-:W-:Y:S01]  /*6420*/  @P1 LEA R8, R7, R6, 0x18 ;  /* 0x0000000607081211 */ /* 0x001fe200078ec0ff */
[----:B------:R-:W-:Y:S01]  /*6430*/  IMAD.WIDE.U32 R6, R9, 0x38e38e39, RZ ;  /* 0x38e38e3909067825 */ /* 0x000fe200078e00ff */
[----:B------:R-:W-:Y:S02]  /*6440*/  SEL R6, RZ, 0x1, !P0 ;  /* 0x00000001ff067807 */ /* 0x000fe40004000000 */
[----:B------:R0:W-:Y:S01]  /*6450*/  @P1 SYNCS.ARRIVE.TRANS64.A1T0 RZ, [R8+URZ+0x138], RZ ;  /* 0x000138ff08ff19a7 */ /* 0x0001e2000810003f */
[----:B------:R-:W-:Y:S02]  /*6460*/  IADD3 R4, P1, R4, UR24, RZ ;  /* 0x0000001804047c10 */ /* 0x000fe4000ff3e0ff */
[----:B------:R-:W-:Y:S01]  /*6470*/  LOP3.LUT R3, R3, R6, RZ, 0x3c, !PT ;  /* 0x0000000603037212 */ /* 0x000fe200078e3cff */
[----:B------:R-:W-:Y:S01]  /*6480*/  IMAD.MOV.U32 R6, RZ, RZ, -0x1 ;  /* 0xffffffffff067424 */ /* 0x000fe200078e00ff */
[----:B------:R-:W-:Y:S02]  /*6490*/  IADD3.X R5, R5, UR21, RZ, P1, !PT ;  /* 0x0000001505057c10 */ /* 0x000fe40008ffe4ff */
[----:B------:R-:W-:-:S02]  /*64a0*/  ISETP.GE.U32.AND P0, PT, R4, UR8, PT ;  /* 0x0000000804007c0c */ /* 0x000fc4000bf06070 */
[----:B0-----:R-:W-:Y:S02]  /*64b0*/  SHF.R.U32.HI R8, RZ, 0x2, R7 ;  /* 0x00000002ff087819 */ /* 0x001fe40000011607 */
[----:B------:R-:W-:Y:S02]  /*64c0*/  ISETP.GE.U32.AND.EX P0, PT, R5, UR9, PT, P0 ;  /* 0x0000000905007c0c */ /* 0x000fe4000bf06100 */
[----:B------:R-:W-:Y:S01]  /*64d0*/  @P2 LOP3.LUT R3, R3, 0x1, R8, 0x78, !PT ;  /* 0x0000000103032812 */ /* 0x000fe200078e7808 */
[----:B------:R-:W-:Y:S01]  /*64e0*/  IMAD R12, R8, -0x12, R9 ;  /* 0xffffffee080c7824 */ /* 0x000fe200078e0209 */
[----:B------:R-:W-:-:S09]  /*64f0*/  PRMT R7, RZ, 0x7610, R7 ;  /* 0x00007610ff077816 */ /* 0x000fd20000000007 */
[----:B------:R-:W-:Y:S05]  /*6500*/  @P0 BRA `(.L_x_120) ;  /* 0x0000000400480947 */ /* 0x000fea0003800000 */
[----:B------:R-:W0:Y:S01]  /*6510*/  S2R R17, SR_CTAID.X ;  /* 0x0000000000117919 */ /* 0x000e220000002500 */
[----:B------:R-:W-:Y:S01]  /*6520*/  ULDC.64 UR8, c[0x0][0x628] ;  /* 0x00018a0000087ab9 */ /* 0x000fe20000000a00 */
[----:B------:R-:W1:Y:S01]  /*6530*/  LDC R18, c[0x0][0x144] ;  /* 0x00005100ff127b82 */ /* 0x000e620000000800 */
[----:B------:R-:W-:Y:S01]  /*6540*/  ISETP.NE.U32.AND P0, PT, RZ, UR8, PT ;  /* 0x00000008ff007c0c */ /* 0x000fe2000bf05070 */
[----:B------:R-:W2:Y:S01]  /*6550*/  S2R R13, SR_CTAID.Y ;  /* 0x00000000000d7919 */ /* 0x000ea20000002600 */
[----:B------:R-:W-:Y:S01]  /*6560*/  ULDC UR10, c[0x0][0x150] ;  /* 0x00005400000a7ab9 */ /* 0x000fe20000000800 */
[----:B------:R-:W-:Y:S01]  /*6570*/  ULDC UR11, c[0x0][0x630] ;  /* 0x00018c00000b7ab9 */ /* 0x000fe20000000800 */
[----:B------:R-:W-:Y:S01]  /*6580*/  ISETP.NE.AND.EX P0, PT, RZ, UR9, PT, P0 ;  /* 0x00000009ff007c0c */ /* 0x000fe2000bf05300 */
[----:B------:R-:W-:Y:S01]  /*6590*/  IMAD.MOV.U32 R6, RZ, RZ, R4 ;  /* 0x000000ffff067224 */ /* 0x000fe200078e0004 */
[----:B0-----:R-:W-:-:S05]  /*65a0*/  I2FP.F32.U32 R7, R17 ;  /* 0x0000001100077245 */ /* 0x001fca0000201000 */
[----:B------:R-:W-:Y:S01]  /*65b0*/  FMUL R20, R7, UR10 ;  /* 0x0000000a07147c20 */ /* 0x000fe20008400000 */
[----:B------:R-:W-:-:S05]  /*65c0*/  IMAD.MOV.U32 R7, RZ, RZ, R5 ;  /* 0x000000ffff077224 */ /* 0x000fca00078e0005 */
[----:B--2---:R-:W-:Y:S05]  /*65d0*/  @!P0 BRA `(.L_x_121) ;  /* 0x0000000000288947 */ /* 0x004fea0003800000 */
[----:B------:R-:W-:Y:S02]  /*65e0*/  ULDC UR10, c[0x0][0x634] ;  /* 0x00018d00000a7ab9 */ /* 0x000fe40000000800 */
[----:B------:R-:W-:-:S05]  /*65f0*/  IADD3 R7, P0, R4, UR10, RZ ;  /* 0x0000000a04077c10 */ /* 0x000fca000ff1e0ff */
[----:B------:R-:W-:-:S04]  /*6600*/  IMAD.X R19, RZ, RZ, R5, P0 ;  /* 0x000000ffff137224 */ /* 0x000fc800000e0605 */
[----:B------:R-:W-:-:S04]  /*6610*/  IMAD.WIDE.U32 R8, R19, UR8, RZ ;  /* 0x0000000813087c25 */ /* 0x000fc8000f8e00ff */
[----:B------:R-:W-:-:S04]  /*6620*/  IMAD.WIDE.U32 R8, P0, R7, UR9, R8 ;  /* 0x0000000907087c25 */ /* 0x000fc8000f800008 */
[----:B------:R-:W-:-:S04]  /*6630*/  IMAD.WIDE.U32 R6, R7, UR8, RZ ;  /* 0x0000000807067c25 */ /* 0x000fc8000f8e00ff */
[----:B------:R-:W-:Y:S01]  /*6640*/  IMAD.MOV.U32 R6, RZ, RZ, R9 ;  /* 0x000000ffff067224 */ /* 0x000fe200078e0009 */
[----:B------:R-:W-:Y:S01]  /*6650*/  IADD3 RZ, P1, R7, R8, RZ ;  /* 0x0000000807ff7210 */ /* 0x000fe20007f3e0ff */
[----:B------:R-:W-:-:S04]  /*6660*/  IMAD.X R7, RZ, RZ, RZ, P0 ;  /* 0x000000ffff077224 */ /* 0x000fc800000e06ff */
[----:B------:R-:W-:-:S08]  /*6670*/  IMAD.WIDE.U32.X R6, R19, UR9, R6, P1 ;  /* 0x0000000913067c25 */ /* 0x000fd000088e0406 */
.L_x_121:
[--C-:B------:R-:W-:Y:S01]  /*6680*/  SHF.R.U64 R16, R6, UR11, R7.reuse ;  /* 0x0000000b06107c19 */ /* 0x100fe20008001207 */
[----:B------:R-:W0:Y:S01]  /*6690*/  F2I.U32.TRUNC.NTZ R20, R20 ;  /* 0x0000001400147305 */ /* 0x000e22000020f000 */
[----:B------:R-:W-:Y:S01]  /*66a0*/  SHF.R.U32.HI R6, RZ, UR11, R7 ;  /* 0x0000000bff067c19 */ /* 0x000fe20008011607 */
[----:B------:R-:W-:Y:S01]  /*66b0*/  ULDC.64 UR8, c[0x0][0x620] ;  /* 0x0001880000087ab9 */ /* 0x000fe20000000a00 */
[----:B------:R-:W-:Y:S01]  /*66c0*/  IADD3 R9, P0, RZ, -R16, RZ ;  /* 0x80000010ff097210 */ /* 0x000fe20007f1e0ff */
[----:B------:R-:W-:-:S04]  /*66d0*/  ULDC.64 UR10, c[0x0][0x640] ;  /* 0x00019000000a7ab9 */ /* 0x000fc80000000a00 */
[----:B------:R-:W-:Y:S01]  /*66e0*/  IMAD.X R6, RZ, RZ, ~R6, P0 ;  /* 0x000000ffff067224 */ /* 0x000fe200000e0e06 */
[----:B------:R-:W-:-:S03]  /*66f0*/  ISETP.NE.U32.AND P0, PT, RZ, UR10, PT ;  /* 0x0000000aff007c0c */ /* 0x000fc6000bf05070 */
[----:B------:R-:W-:Y:S01]  /*6700*/  IMAD R8, R6, UR8, RZ ;  /* 0x0000000806087c24 */ /* 0x000fe2000f8e02ff */
[----:B------:R-:W-:Y:S01]  /*6710*/  ISETP.NE.AND.EX P0, PT, RZ, UR11, PT, P0 ;  /* 0x0000000bff007c0c */ /* 0x000fe2000bf05300 */
[----:B------:R-:W-:Y:S01]  /*6720*/  IMAD.WIDE.U32 R6, R9, UR8, R4 ;  /* 0x0000000809067c25 */ /* 0x000fe2000f8e0004 */
[----:B------:R-:W-:-:S03]  /*6730*/  ULDC UR8, c[0x0][0x618] ;  /* 0x0001860000087ab9 */ /* 0x000fc60000000800 */
[----:B------:R-:W-:Y:S01]  /*6740*/  IMAD R9, R9, UR9, R8 ;  /* 0x0000000909097c24 */ /* 0x000fe2000f8e0208 */
[----:B------:R-:W-:Y:S01]  /*6750*/  ULDC UR9, c[0x0][0x154] ;  /* 0x0000550000097ab9 */ /* 0x000fe20000000800 */
[----:B0-----:R-:W-:Y:S02]  /*6760*/  IMAD.MOV R8, RZ, RZ, -R20 ;  /* 0x000000ffff087224 */ /* 0x001fe400078e0a14 */
[----:B------:R-:W-:Y:S01]  /*6770*/  IMAD.IADD R7, R7, 0x1, R9 ;  /* 0x0000000107077824 */ /* 0x000fe200078e0209 */
[----:B------:R-:W0:Y:S01]  /*6780*/  LDC R20, c[0x0][0x148] ;  /* 0x00005200ff147b82 */ /* 0x000e220000000800 */
[----:B-1----:R-:W-:Y:S01]  /*6790*/  IMAD R17, R18, R8, R17 ;  /* 0x0000000812117224 */ /* 0x002fe200078e0211 */
[----:B------:R-:W-:Y:S02]  /*67a0*/  I2FP.F32.U32 R8, R13 ;  /* 0x0000000d00087245 */ /* 0x000fe40000201000 */
[--C-:B------:R-:W-:Y:S02]  /*67b0*/  SHF.R.U64 R18, R6, UR8, R7.reuse ;  /* 0x0000000806127c19 */ /* 0x100fe40008001207 */
[----:B------:R-:W-:Y:S01]  /*67c0*/  SHF.R.U32.HI R7, RZ, UR8, R7 ;  /* 0x00000008ff077c19 */ /* 0x000fe20008011607 */
[----:B------:R-:W-:Y:S01]  /*67d0*/  FMUL R8, R8, UR9 ;  /* 0x0000000908087c20 */ /* 0x000fe20008400000 */
[----:B------:R-:W-:-:S02]  /*67e0*/  ULDC UR8, c[0x0][0x608] ;  /* 0x0001820000087ab9 */ /* 0x000fc40000000800 */
[--C-:B------:R-:W-:Y:S01]  /*67f0*/  SHF.R.U64 R22, R18, UR8, R7.reuse ;  /* 0x0000000812167c19 */ /* 0x100fe20008001207 */
[----:B------:R1:W2:Y:S01]  /*6800*/  F2I.U32.TRUNC.NTZ R23, R8 ;  /* 0x0000000800177305 */ /* 0x0002a2000020f000 */
[----:B------:R-:W-:Y:S01]  /*6810*/  SHF.R.U32.HI R7, RZ, UR8, R7 ;  /* 0x00000008ff077c19 */ /* 0x000fe20008011607 */
[----:B------:R-:W-:-:S03]  /*6820*/  ULDC UR8, c[0x0][0x658] ;  /* 0x0001960000087ab9 */ /* 0x000fc60000000800 */
[--C-:B------:R-:W-:Y:S02]  /*6830*/  SHF.R.U64 R19, R22, UR8, R7.reuse ;  /* 0x0000000816137c19 */ /* 0x100fe40008001207 */
[----:B------:R-:W-:-:S03]  /*6840*/  SHF.R.U32.HI R21, RZ, UR8, R7 ;  /* 0x00000008ff157c19 */ /* 0x000fc60008011607 */
[----:B------:R-:W-:Y:S02]  /*6850*/  IMAD.MOV.U32 R6, RZ, RZ, R19 ;  /* 0x000000ffff067224 */ /* 0x000fe400078e0013 */
[----:B------:R-:W-:Y:S01]  /*6860*/  IMAD.MOV.U32 R7, RZ, RZ, R21 ;  /* 0x000000ffff077224 */ /* 0x000fe200078e0015 */
[----:B-1----:R-:W-:Y:S06]  /*6870*/  @!P0 BRA `(.L_x_122) ;  /* 0x0000000000288947 */ /* 0x002fec0003800000 */
        /* <DEDUP_REMOVED lines=10> */
.L_x_122:
[----:B------:R-:W-:Y:S01]  /*6920*/  ULDC UR8, c[0x0][0x648] ;  /* 0x0001920000087ab9 */ /* 0x000fe20000000800 */
[----:B--2---:R-:W-:Y:S01]  /*6930*/  IMAD.MOV R23, RZ, RZ, -R23 ;  /* 0x000000ffff177224 */ /* 0x004fe200078e0a17 */
[----:B------:R-:W-:Y:S01]  /*6940*/  SHF.R.U64 R7, R6, UR8, R7 ;  /* 0x0000000806077c19 */ /* 0x000fe20008001207 */
[----:B------:R-:W-:Y:S01]  /*6950*/  ULDC UR8, c[0x0][0x638] ;  /* 0x00018e0000087ab9 */ /* 0x000fe20000000800 */
[----:B------:R-:W-:Y:S01]  /*6960*/  LOP3.LUT R6, R22, UR13, RZ, 0xc0, !PT ;  /* 0x0000000d16067c12 */ /* 0x000fe2000f8ec0ff */
[----:B0-----:R-:W-:Y:S01]  /*6970*/  @P4 IMAD R17, R20, R23, R13 ;  /* 0x0000001714114224 */ /* 0x001fe200078e020d */
[----:B------:R-:W-:Y:S01]  /*6980*/  LOP3.LUT R18, R18, UR4, RZ, 0xc0, !PT ;  /* 0x0000000412127c12 */ /* 0x000fe2000f8ec0ff */
[----:B------:R-:W-:Y:S01]  /*6990*/  IMAD.MOV R8, RZ, RZ, -R7 ;  /* 0x000000ffff087224 */ /* 0x000fe200078e0a07 */
[----:B------:R-:W-:Y:S01]  /*69a0*/  ULDC UR9, c[0x0][0x610] ;  /* 0x0001840000097ab9 */ /* 0x000fe20000000800 */
[----:B------:R-:W-:Y:S02]  /*69b0*/  IMAD R6, R7, UR5, R6 ;  /* 0x0000000507067c24 */ /* 0x000fe4000f8e0206 */
[----:B------:R-:W-:Y:S01]  /*69c0*/  IMAD R19, R8, UR8, R19 ;  /* 0x0000000808137c24 */ /* 0x000fe2000f8e0213 */
[----:B------:R-:W-:Y:S01]  /*69d0*/  ULDC UR8, c[0x0][0x600] ;  /* 0x0001800000087ab9 */ /* 0x000fe20000000800 */
[----:B------:R-:W-:-:S02]  /*69e0*/  IMAD R17, R6, UR9, R17 ;  /* 0x0000000906117c24 */ /* 0x000fc4000f8e0211 */
[----:B------:R-:W-:Y:S02]  /*69f0*/  IMAD R6, R19, UR8, R18 ;  /* 0x0000000813067c24 */ /* 0x000fe4000f8e0212 */
[----:B------:R-:W-:-:S03]  /*6a00*/  IMAD.MOV.U32 R7, RZ, RZ, 0x1 ;  /* 0x00000001ff077424 */ /* 0x000fc600078e00ff */
[----:B------:R-:W-:Y:S02]  /*6a10*/  SEL R13, R6, R17, !P4 ;  /* 0x00000011060d7207 */ /* 0x000fe40006000000 */
[----:B------:R-:W-:-:S07]  /*6a20*/  SEL R6, R17, R6, !P4 ;  /* 0x0000000611067207 */ /* 0x000fce0006000000 */
.L_x_120:
[----:B------:R-:W-:Y:S05]  /*6a30*/  BSYNC B1 ;  /* 0x0000000000017941 */ /* 0x000fea0003800000 */
.L_x_119:
[----:B------:R-:W-:-:S13]  /*6a40*/  LOP3.LUT P0, RZ, R7, 0xff, RZ, 0xc0, !PT ;  /* 0x000000ff07ff7812 */ /* 0x000fda000780c0ff */
[----:B------:R-:W-:Y:S05]  /*6a50*/  @P0 BRA `(.L_x_123) ;  /* 0xfffffff400400947 */ /* 0x000fea000383ffff */
[----:B------:R-:W-:Y:S05]  /*6a60*/  BSYNC B0 ;  /* 0x0000000000007941 */ /* 0x000fea0003800000 */
.L_x_112:
[----:B------:R-:W-:-:S03]  /*6a70*/  UMOV UR8, 0xffffffff ;  /* 0xffffffff00087882 */ /* 0x000fc60000000000 */
[----:B------:R-:W-:Y:S05]  /*6a80*/  BRA.DIV UR8, `(.L_x_124) ;  /* 0x0000000e08147947 */ /* 0x000fea000b800000 */
[----:B------:R-:W-:-:S13]  /*6a90*/  ELECT P0, URZ, PT ;  /* 0x00000000003f782f */ /* 0x000fda0003800000 */
.L_x_152:
[----:B------:R-:W-:Y:S04]  /*6aa0*/  BSSY B0, `(.L_x_125) ;  /* 0x00000a9000007945 */ /* 0x000fe80003800000 */
[----:B------:R-:W-:Y:S05]  /*6ab0*/  @!P0 BRA `(.L_x_126) ;  /* 0x00000008009c8947 */ /* 0x000fea0003800000 */
[----:B------:R-:W-:-:S04]  /*6ac0*/  LOP3.LUT R2, R2, 0x2, RZ, 0xfc, !PT ;  /* 0x0000000202027812 */ /* 0x000fc800078efcff */
[----:B------:R-:W-:-:S13]  /*6ad0*/  ISETP.NE.AND P0, PT, R2, 0x3, PT ;  /* 0x000000030200780c */ /* 0x000fda0003f05270 */
[----:B------:R-:W-:Y:S05]  /*6ae0*/  @!P0 BRA `(.L_x_127) ;  /* 0x0000000000048947 */ /* 0x000fea0003800000 */
[----:B------:R-:W-:Y:S01]  /*6af0*/  BPT.TRAP 0x1 ;  /* 0x000000040000795c */ /* 0x000fe20000300000 */
.L_x_127:
[----:B------:R-:W0:Y:S01]  /*6b00*/  S2R R5, SR_CgaCtaId ;  /* 0x0000000000057919 */ /* 0x000e220000008800 */
[----:B------:R-:W-:Y:S02]  /*6b10*/  MOV R0, 0x400 ;  /* 0x0000040000007802 */ /* 0x000fe40000000f00 */
[----:B------:R-:W-:Y:S02]  /*6b20*/  SHF.L.U32 R2, R3, 0x1f, RZ ;  /* 0x0000001f03027819 */ /* 0x000fe400000006ff */
[----:B0-----:R-:W-:-:S05]  /*6b30*/  LEA R5, R5, R0, 0x18 ;  /* 0x0000000005057211 */ /* 0x001fca00078ec0ff */
[----:B------:R-:W-:-:S04]  /*6b40*/  VIADD R5, R5, 0x90 ;  /* 0x0000009005057836 */ /* 0x000fc80000000000 */
[C---:B------:R-:W-:Y:S02]  /*6b50*/  IMAD R7, R12.reuse, 0x8, R5 ;  /* 0x000000080c077824 */ /* 0x040fe400078e0205 */
[----:B------:R-:W-:Y:S02]  /*6b60*/  VIADD R12, R12, 0x1 ;  /* 0x000000010c0c7836 */ /* 0x000fe40000000000 */
[----:B------:R-:W0:Y:S03]  /*6b70*/  SYNCS.PHASECHK.TRANS64.TRYWAIT P0, [R7+URZ], R2 ;  /* 0x00000002070075a7 */ /* 0x000e26000800017f */
[----:B------:R-:W-:-:S04]  /*6b80*/  ISETP.NE.AND P1, PT, R12, 0x12, PT ;  /* 0x000000120c00780c */ /* 0x000fc80003f25270 */
[----:B------:R-:W-:Y:S02]  /*6b90*/  SEL R0, RZ, 0x1, P1 ;  /* 0x00000001ff007807 */ /* 0x000fe40000800000 */
[----:B------:R-:W-:Y:S02]  /*6ba0*/  SEL R12, R12, RZ, P1 ;  /* 0x000000ff0c0c7207 */ /* 0x000fe40000800000 */
[----:B------:R-:W-:-:S03]  /*6bb0*/  LOP3.LUT R9, R3, R0, RZ, 0x3c, !PT ;  /* 0x0000000003097212 */ /* 0x000fc600078e3cff */
[----:B------:R-:W-:Y:S01]  /*6bc0*/  IMAD R6, R12, 0x8, R5 ;  /* 0x000000080c067824 */ /* 0x000fe200078e0205 */
[----:B------:R-:W-:Y:S01]  /*6bd0*/  SHF.L.U32 R3, R9, 0x1f, RZ ;  /* 0x0000001f09037819 */ /* 0x000fe200000006ff */
[----:B0-----:R-:W-:Y:S06]  /*6be0*/  @!P0 BRA `(.L_x_128) ;  /* 0x0000000800dc8947 */ /* 0x001fec0003800000 */
.L_x_153:
[----:B------:R-:W1:Y:S01]  /*6bf0*/  SYNCS.PHASECHK.TRANS64.TRYWAIT P0, [R6+URZ], R3 ;  /* 0x00000003060075a7 */ /* 0x000e62000800017f */
[----:B------:R-:W-:-:S05]  /*6c00*/  VIADD R0, R12, 0x1 ;  /* 0x000000010c007836 */ /* 0x000fca0000000000 */
[----:B------:R-:W-:-:S04]  /*6c10*/  ISETP.NE.AND P1, PT, R0, 0x12, PT ;  /* 0x000000120000780c */ /* 0x000fc80003f25270 */
[----:B0-----:R-:W-:Y:S02]  /*6c20*/  SEL R2, RZ, 0x1, P1 ;  /* 0x00000001ff027807 */ /* 0x001fe40000800000 */
[----:B------:R-:W-:Y:S02]  /*6c30*/  SEL R0, R0, RZ, P1 ;  /* 0x000000ff00007207 */ /* 0x000fe40000800000 */
[----:B------:R-:W-:-:S03]  /*6c40*/  LOP3.LUT R9, R9, R2, RZ, 0x3c, !PT ;  /* 0x0000000209097212 */ /* 0x000fc600078e3cff */
[----:B------:R-:W-:Y:S01]  /*6c50*/  IMAD R7, R0, 0x8, R5 ;  /* 0x0000000800077824 */ /* 0x000fe200078e0205 */
[----:B------:R-:W-:Y:S01]  /*6c60*/  SHF.L.U32 R4, R9, 0x1f, RZ ;  /* 0x0000001f09047819 */ /* 0x000fe200000006ff */
[----:B-1----:R-:W-:Y:S06]  /*6c70*/  @!P0 BRA `(.L_x_129) ;  /* 0x0000000800cc8947 */ /* 0x002fec0003800000 */
.L_x_154:
[----:B------:R-:W1:Y:S01]  /*6c80*/  SYNCS.PHASECHK.TRANS64.TRYWAIT P0, [R7+URZ], R4 ;  /* 0x00000004070075a7 */ /* 0x000e62000800017f */
[----:B------:R-:W-:-:S05]  /*6c90*/  VIADD R0, R0, 0x1 ;  /* 0x0000000100007836 */ /* 0x000fca0000000000 */
[----:B------:R-:W-:-:S04]  /*6ca0*/  ISETP.NE.AND P1, PT, R0, 0x12, PT ;  /* 0x000000120000780c */ /* 0x000fc80003f25270 */
[----:B------:R-:W-:Y:S02]  /*6cb0*/  SEL R2, RZ, 0x1, P1 ;  /* 0x00000001ff027807 */ /* 0x000fe40000800000 */
[----:B------:R-:W-:Y:S02]  /*6cc0*/  SEL R0, R0, RZ, P1 ;  /* 0x000000ff00007207 */ /* 0x000fe40000800000 */
[----:B------:R-:W-:-:S03]  /*6cd0*/  LOP3.LUT R9, R9, R2, RZ, 0x3c, !PT ;  /* 0x0000000209097212 */ /* 0x000fc600078e3cff */
[----:B0-----:R-:W-:Y:S01]  /*6ce0*/  IMAD R6, R0, 0x8, R5 ;  /* 0x0000000800067824 */ /* 0x001fe200078e0205 */
[----:B------:R-:W-:Y:S01]  /*6cf0*/  SHF.L.U32 R3, R9, 0x1f, RZ ;  /* 0x0000001f09037819 */ /* 0x000fe200000006ff */
[----:B-1----:R-:W-:Y:S06]  /*6d00*/  @!P0 BRA `(.L_x_130) ;  /* 0x0000000800bc8947 */ /* 0x002fec0003800000 */
.L_x_155:
        /* <DEDUP_REMOVED lines=9> */
.L_x_156:
        /* <DEDUP_REMOVED lines=9> */
.L_x_157:
        /* <DEDUP_REMOVED lines=9> */
.L_x_158:
        /* <DEDUP_REMOVED lines=9> */
.L_x_159:
        /* <DEDUP_REMOVED lines=9> */
.L_x_160:
        /* <DEDUP_REMOVED lines=9> */
.L_x_161:
        /* <DEDUP_REMOVED lines=9> */
.L_x_162:
        /* <DEDUP_REMOVED lines=9> */
.L_x_163:
        /* <DEDUP_REMOVED lines=9> */
.L_x_164:
        /* <DEDUP_REMOVED lines=9> */
.L_x_165:
        /* <DEDUP_REMOVED lines=9> */
.L_x_166:
        /* <DEDUP_REMOVED lines=9> */
.L_x_167:
        /* <DEDUP_REMOVED lines=9> */
.L_x_168:
[----:B------:R-:W1:Y:S01]  /*7460*/  SYNCS.PHASECHK.TRANS64.TRYWAIT P0, [R7+URZ], R4 ;  /* 0x00000004070075a7 */ /* 0x000e62000800017f */
[----:B------:R-:W-:-:S05]  /*7470*/  VIADD R0, R0, 0x1 ;  /* 0x0000000100007836 */ /* 0x000fca0000000000 */
[----:B------:R-:W-:-:S04]  /*7480*/  ISETP.NE.AND P1, PT, R0, 0x12, PT ;  /* 0x000000120000780c */ /* 0x000fc80003f25270 */
[----:B------:R-:W-:Y:S02]  /*7490*/  SEL R2, RZ, 0x1, P1 ;  /* 0x00000001ff027807 */ /* 0x000fe40000800000 */
[----:B------:R-:W-:Y:S02]  /*74a0*/  SEL R0, R0, RZ, P1 ;  /* 0x000000ff00007207 */ /* 0x000fe40000800000 */
[----:B------:R-:W-:Y:S01]  /*74b0*/  LOP3.LUT R2, R9, R2, RZ, 0x3c, !PT ;  /* 0x0000000209027212 */ /* 0x000fe200078e3cff */
[----:B-1----:R-:W-:Y:S06]  /*74c0*/  @!P0 BRA `(.L_x_144) ;  /* 0x0000000400e48947 */ /* 0x002fec0003800000 */
.L_x_169:
[----:B------:R-:W-:Y:S01]  /*74d0*/  IMAD R5, R0, 0x8, R5 ;  /* 0x0000000800057824 */ /* 0x000fe200078e0205 */
[----:B------:R-:W-:-:S07]  /*74e0*/  SHF.L.U32 R0, R2, 0x1f, RZ ;  /* 0x0000001f02007819 */ /* 0x000fce00000006ff */
.L_x_145:
[----:B--2---:R2:W3:Y:S02]  /*74f0*/  SYNCS.PHASECHK.TRANS64.TRYWAIT P0, [R5+URZ], R0 ;  /* 0x00000000050075a7 */ /* 0x0044e4000800017f */
[----:B---3--:R-:W-:Y:S05]  /*7500*/  @!P0 NANOSLEEP.SYNCS 0x989680 ;  /* 0x009896800000895d */ /* 0x008fea0003900000 */
[----:B------:R-:W3:Y:S02]  /*7510*/  @!P0 SYNCS.PHASECHK.TRANS64 P0, [R5+URZ], R0 ;  /* 0x00000000050085a7 */ /* 0x000ee4000800007f */
[----:B---3--:R-:W-:Y:S05]  /*7520*/  @!P0 BRA `(.L_x_145) ;  /* 0xfffffffc00f08947 */ /* 0x008fea000383ffff */
.L_x_126:
[----:B------:R-:W-:Y:S05]  /*7530*/  BSYNC B0 ;  /* 0x0000000000007941 */ /* 0x000fea0003800000 */
.L_x_125:
[----:B------:R-:W-:Y:S05]  /*7540*/  EXIT ;  /* 0x000000000000794d */ /* 0x000fea0003800000 */
.L_x_22:
[----:B-1----:R-:W-:-:S04]  /*7550*/  IMAD.U32 R9, RZ, RZ, UR6 ;  /* 0x00000006ff097e24 */ /* 0x002fc8000f8e00ff */
[----:B------:R1:W3:Y:S03]  /*7560*/  SYNCS.PHASECHK.TRANS64.TRYWAIT P0, [R9+URZ], R8 ;  /* 0x00000008090075a7 */ /* 0x0002e6000800017f */
[----:B---3--:R-:W-:Y:S05]  /*7570*/  @!P0 NANOSLEEP.SYNCS 0x989680 ;  /* 0x009896800000895d */ /* 0x008fea0003900000 */
[----:B------:R-:W3:Y:S02]  /*7580*/  @!P0 SYNCS.PHASECHK.TRANS64 P0, [R9+URZ], R8 ;  /* 0x00000008090085a7 */ /* 0x000ee4000800007f */
[----:B---3--:R-:W-:Y:S05]  /*7590*/  @!P0 BRA `(.L_x_22) ;  /* 0xfffffffc00ec8947 */ /* 0x008fea000383ffff */
[----:B------:R-:W-:Y:S05]  /*75a0*/  BRA `(.L_x_21) ;  /* 0xffffffa000907947 */ /* 0x000fea000383ffff */
.L_x_28:
[----:B-1----:R-:W-:-:S04]  /*75b0*/  IMAD.U32 R11, RZ, RZ, UR12 ;  /* 0x0000000cff0b7e24 */ /* 0x002fc8000f8e00ff */
[----:B------:R1:W3:Y:S03]  /*75c0*/  SYNCS.PHASECHK.TRANS64.TRYWAIT P0, [R11+URZ], R10 ;  /* 0x0000000a0b0075a7 */ /* 0x0002e6000800017f */
[----:B---3--:R-:W-:Y:S05]  /*75d0*/  @!P0 NANOSLEEP.SYNCS 0x989680 ;  /* 0x009896800000895d */ /* 0x008fea0003900000 */
[----:B------:R-:W3:Y:S02]  /*75e0*/  @!P0 SYNCS.PHASECHK.TRANS64 P0, [R11+URZ], R10 ;  /* 0x0000000a0b0085a7 */ /* 0x000ee4000800007f */
[----:B---3--:R-:W-:Y:S05]  /*75f0*/  @!P0 BRA `(.L_x_28) ;  /* 0xfffffffc00ec8947 */ /* 0x008fea000383ffff */
[----:B------:R-:W-:Y:S05]  /*7600*/  BRA `(.L_x_27) ;  /* 0xffffffa800187947 */ /* 0x000fea000383ffff */
.L_x_113:
[----:B------:R-:W-:Y:S01]  /*7610*/  BSSY B1, `(.L_x_146) ;  /* 0x0000006000017945 */ /* 0x000fe20003800000 */
[----:B------:R-:W-:-:S07]  /*7620*/  IMAD.MOV.U32 R7, RZ, RZ, -0x1 ;  /* 0xffffffffff077424 */ /* 0x000fce00078e00ff */
[----:B------:R-:W-:Y:S05]  /*7630*/  WARPSYNC.COLLECTIVE R7, `(.L_x_147) ;  /* 0x00000000070c7348 */ /* 0x000fea0003c00000 */
[----:B------:R-:W-:Y:S02]  /*7640*/  ELECT P0, UR62, PT ;  /* 0x00000000003e782f */ /* 0x000fe40003800000 */
[----:B------:R-:W-:Y:S01]  /*7650*/  MOV R7, UR62 ;  /* 0x0000003e00077c02 */ /* 0x000fe20008000f00 */
[----:B------:R-:W-:Y:S10]  /*7660*/  ENDCOLLECTIVE ;  /* 0x000000000000791b */ /* 0x000ff40003800000 */
.L_x_147:
[----:B------:R-:W-:Y:S05]  /*7670*/  BSYNC B1 ;  /* 0x0000000000017941 */ /* 0x000fea0003800000 */
.L_x_146:
[----:B------:R-:W-:Y:S05]  /*7680*/  BRA `(.L_x_148) ;  /* 0xffffffe800407947 */ /* 0x000fea000383ffff */
.L_x_116:
[----:B0-----:R0:W1:Y:S02]  /*7690*/  SYNCS.PHASECHK.TRANS64.TRYWAIT P0, [R18+URZ+0x90], R9 ;  /* 0x00009009120075a7 */ /* 0x001064000800017f */
[----:B-1----:R-:W-:Y:S05]  /*76a0*/  @!P0 NANOSLEEP.SYNCS 0x989680 ;  /* 0x009896800000895d */ /* 0x002fea0003900000 */
[----:B------:R-:W1:Y:S02]  /*76b0*/  @!P0 SYNCS.PHASECHK.TRANS64 P0, [R18+URZ+0x90], R9 ;  /* 0x00009009120085a7 */ /* 0x000e64000800007f */
[----:B-1----:R-:W-:Y:S05]  /*76c0*/  @!P0 BRA `(.L_x_116) ;  /* 0xfffffffc00f08947 */ /* 0x002fea000383ffff */
[----:B------:R-:W-:Y:S05]  /*76d0*/  BRA `(.L_x_149) ;  /* 0xffffffe8007c7947 */ /* 0x000fea000383ffff */
.L_x_124:
[----:B------:R-:W-:Y:S01]  /*76e0*/  BSSY B0, `(.L_x_150) ;  /* 0x0000006000007945 */ /* 0x000fe20003800000 */
[----:B------:R-:W-:-:S07]  /*76f0*/  IMAD.MOV.U32 R7, RZ, RZ, -0x1 ;  /* 0xffffffffff077424 */ /* 0x000fce00078e00ff */
[----:B------:R-:W-:Y:S05]  /*7700*/  WARPSYNC.COLLECTIVE R7, `(.L_x_151) ;  /* 0x00000000070c7348 */ /* 0x000fea0003c00000 */
[----:B------:R-:W-:Y:S02]  /*7710*/  ELECT P0, UR62, PT ;  /* 0x00000000003e782f */ /* 0x000fe40003800000 */
[----:B------:R-:W-:Y:S01]  /*7720*/  MOV R7, UR62 ;  /* 0x0000003e00077c02 */ /* 0x000fe20008000f00 */
[----:B------:R-:W-:Y:S10]  /*7730*/  ENDCOLLECTIVE ;  /* 0x000000000000791b */ /* 0x000ff40003800000 */
.L_x_151:
[----:B------:R-:W-:Y:S05]  /*7740*/  BSYNC B0 ;  /* 0x0000000000007941 */ /* 0x000fea0003800000 */
.L_x_150:
[----:B------:R-:W-:Y:S05]  /*7750*/  BRA `(.L_x_152) ;  /* 0xfffffff000d07947 */ /* 0x000fea000383ffff */
.L_x_128:
[----:B0-----:R0:W1:Y:S02]  /*7760*/  SYNCS.PHASECHK.TRANS64.TRYWAIT P0, [R7+URZ], R2 ;  /* 0x00000002070075a7 */ /* 0x001064000800017f */
[----:B-1----:R-:W-:Y:S05]  /*7770*/  @!P0 NANOSLEEP.SYNCS 0x989680 ;  /* 0x009896800000895d */ /* 0x002fea0003900000 */
[----:B------:R-:W1:Y:S02]  /*7780*/  @!P0 SYNCS.PHASECHK.TRANS64 P0, [R7+URZ], R2 ;  /* 0x00000002070085a7 */ /* 0x000e64000800007f */
[----:B-1----:R-:W-:Y:S05]  /*7790*/  @!P0 BRA `(.L_x_128) ;  /* 0xfffffffc00f08947 */ /* 0x002fea000383ffff */
[----:B------:R-:W-:Y:S05]  /*77a0*/  BRA `(.L_x_153) ;  /* 0xfffffff400107947 */ /* 0x000fea000383ffff */
.L_x_129:
[----:B0-----:R0:W1:Y:S02]  /*77b0*/  SYNCS.PHASECHK.TRANS64.TRYWAIT P0, [R6+URZ], R3 ;  /* 0x00000003060075a7 */ /* 0x001064000800017f */
[----:B-1----:R-:W-:Y:S05]  /*77c0*/  @!P0 NANOSLEEP.SYNCS 0x989680 ;  /* 0x009896800000895d */ /* 0x002fea0003900000 */
[----:B------:R-:W1:Y:S02]  /*77d0*/  @!P0 SYNCS.PHASECHK.TRANS64 P0, [R6+URZ], R3 ;  /* 0x00000003060085a7 */ /* 0x000e64000800007f */
[----:B-1----:R-:W-:Y:S05]  /*77e0*/  @!P0 BRA `(.L_x_129) ;  /* 0xfffffffc00f08947 */ /* 0x002fea000383ffff */
[----:B------:R-:W-:Y:S05]  /*77f0*/  BRA `(.L_x_154) ;  /* 0xfffffff400207947 */ /* 0x000fea000383ffff */
.L_x_130:
[----:B0-----:R0:W1:Y:S02]  /*7800*/  SYNCS.PHASECHK.TRANS64.TRYWAIT P0, [R7+URZ], R4 ;  /* 0x00000004070075a7 */ /* 0x001064000800017f */
[----:B-1----:R-:W-:Y:S05]  /*7810*/  @!P0 NANOSLEEP.SYNCS 0x989680 ;  /* 0x009896800000895d */ /* 0x002fea0003900000 */
[----:B------:R-:W1:Y:S02]  /*7820*/  @!P0 SYNCS.PHASECHK.TRANS64 P0, [R7+URZ], R4 ;  /* 0x00000004070085a7 */ /* 0x000e64000800007f */
[----:B-1----:R-:W-:Y:S05]  /*7830*/  @!P0 BRA `(.L_x_130) ;  /* 0xfffffffc00f08947 */ /* 0x002fea000383ffff */
[----:B------:R-:W-:Y:S05]  /*7840*/  BRA `(.L_x_155) ;  /* 0xfffffff400307947 */ /* 0x000fea000383ffff */
.L_x_131:
[----:B0-----:R0:W1:Y:S02]  /*7850*/  SYNCS.PHASECHK.TRANS64.TRYWAIT P0, [R6+URZ], R3 ;  /* 0x00000003060075a7 */ /* 0x001064000800017f */
[----:B-1----:R-:W-:Y:S05]  /*7860*/  @!P0 NANOSLEEP.SYNCS 0x989680 ;  /* 0x009896800000895d */ /* 0x002fea0003900000 */
[----:B------:R-:W1:Y:S02]  /*7870*/  @!P0 SYNCS.PHASECHK.TRANS64 P0, [R6+URZ], R3 ;  /* 0x00000003060085a7 */ /* 0x000e64000800007f */
[----:B-1----:R-:W-:Y:S05]  /*7880*/  @!P0 BRA `(.L_x_131) ;  /* 0xfffffffc00f08947 */ /* 0x002fea000383ffff */
[----:B------:R-:W-:Y:S05]  /*7890*/  BRA `(.L_x_156) ;  /* 0xfffffff400407947 */ /* 0x000fea000383ffff */
.L_x_132:
[----:B0-----:R0:W1:Y:S02]  /*78a0*/  SYNCS.PHASECHK.TRANS64.TRYWAIT P0, [R7+URZ], R4 ;  /* 0x00000004070075a7 */ /* 0x001064000800017f */
[----:B-1----:R-:W-:Y:S05]  /*78b0*/  @!P0 NANOSLEEP.SYNCS 0x989680 ;  /* 0x009896800000895d */ /* 0x002fea0003900000 */
[----:B------:R-:W1:Y:S02]  /*78c0*/  @!P0 SYNCS.PHASECHK.TRANS64 P0, [R7+URZ], R4 ;  /* 0x00000004070085a7 */ /* 0x000e64000800007f */
[----:B-1----:R-:W-:Y:S05]  /*78d0*/  @!P0 BRA `(.L_x_132) ;  /* 0xfffffffc00f08947 */ /* 0x002fea000383ffff */
[----:B------:R-:W-:Y:S05]  /*78e0*/  BRA `(.L_x_157) ;  /* 0xfffffff400507947 */ /* 0x000fea000383ffff */
.L_x_133:
[----:B0-----:R0:W1:Y:S02]  /*78f0*/  SYNCS.PHASECHK.TRANS64.TRYWAIT P0, [R6+URZ], R3 ;  /* 0x00000003060075a7 */ /* 0x001064000800017f */
[----:B-1----:R-:W-:Y:S05]  /*7900*/  @!P0 NANOSLEEP.SYNCS 0x989680 ;  /* 0x009896800000895d */ /* 0x002fea0003900000 */
[----:B------:R-:W1:Y:S02]  /*7910*/  @!P0 SYNCS.PHASECHK.TRANS64 P0, [R6+URZ], R3 ;  /* 0x00000003060085a7 */ /* 0x000e64000800007f */
[----:B-1----:R-:W-:Y:S05]  /*7920*/  @!P0 BRA `(.L_x_133) ;  /* 0xfffffffc00f08947 */ /* 0x002fea000383ffff */
[----:B------:R-:W-:Y:S05]  /*7930*/  BRA `(.L_x_158) ;  /* 0xfffffff400607947 */ /* 0x000fea000383ffff */
.L_x_134:
[----:B0-----:R0:W1:Y:S02]  /*7940*/  SYNCS.PHASECHK.TRANS64.TRYWAIT P0, [R7+URZ], R4 ;  /* 0x00000004070075a7 */ /* 0x001064000800017f */
[----:B-1----:R-:W-:Y:S05]  /*7950*/  @!P0 NANOSLEEP.SYNCS 0x989680 ;  /* 0x009896800000895d */ /* 0x002fea0003900000 */
[----:B------:R-:W1:Y:S02]  /*7960*/  @!P0 SYNCS.PHASECHK.TRANS64 P0, [R7+URZ], R4 ;  /* 0x00000004070085a7 */ /* 0x000e64000800007f */
[----:B-1----:R-:W-:Y:S05]  /*7970*/  @!P0 BRA `(.L_x_134) ;  /* 0xfffffffc00f08947 */ /* 0x002fea000383ffff */
[----:B------:R-:W-:Y:S05]  /*7980*/  BRA `(.L_x_159) ;  /* 0xfffffff400707947 */ /* 0x000fea000383ffff */
.L_x_135:
[----:B0-----:R0:W1:Y:S02]  /*7990*/  SYNCS.PHASECHK.TRANS64.TRYWAIT P0, [R6+URZ], R3 ;  /* 0x00000003060075a7 */ /* 0x001064000800017f */
[----:B-1----:R-:W-:Y:S05]  /*79a0*/  @!P0 NANOSLEEP.SYNCS 0x989680 ;  /* 0x009896800000895d */ /* 0x002fea0003900000 */
[----:B------:R-:W1:Y:S02]  /*79b0*/  @!P0 SYNCS.PHASECHK.TRANS64 P0, [R6+URZ], R3 ;  /* 0x00000003060085a7 */ /* 0x000e64000800007f */
[----:B-1----:R-:W-:Y:S05]  /*79c0*/  @!P0 BRA `(.L_x_135) ;  /* 0xfffffffc00f08947 */ /* 0x002fea000383ffff */
[----:B------:R-:W-:Y:S05]  /*79d0*/  BRA `(.L_x_160) ;  /* 0xfffffff400807947 */ /* 0x000fea000383ffff */
.L_x_136:
[----:B0-----:R0:W1:Y:S02]  /*79e0*/  SYNCS.PHASECHK.TRANS64.TRYWAIT P0, [R7+URZ], R4 ;  /* 0x00000004070075a7 */ /* 0x001064000800017f */
[----:B-1----:R-:W-:Y:S05]  /*79f0*/  @!P0 NANOSLEEP.SYNCS 0x989680 ;  /* 0x009896800000895d */ /* 0x002fea0003900000 */
[----:B------:R-:W1:Y:S02]  /*7a00*/  @!P0 SYNCS.PHASECHK.TRANS64 P0, [R7+URZ], R4 ;  /* 0x00000004070085a7 */ /* 0x000e64000800007f */
[----:B-1----:R-:W-:Y:S05]  /*7a10*/  @!P0 BRA `(.L_x_136) ;  /* 0xfffffffc00f08947 */ /* 0x002fea000383ffff */
[----:B------:R-:W-:Y:S05]  /*7a20*/  BRA `(.L_x_161) ;  /* 0xfffffff400907947 */ /* 0x000fea000383ffff */
.L_x_137:
[----:B0-----:R0:W1:Y:S02]  /*7a30*/  SYNCS.PHASECHK.TRANS64.TRYWAIT P0, [R6+URZ], R3 ;  /* 0x00000003060075a7 */ /* 0x001064000800017f */
[----:B-1----:R-:W-:Y:S05]  /*7a40*/  @!P0 NANOSLEEP.SYNCS 0x989680 ;  /* 0x009896800000895d */ /* 0x002fea0003900000 */
[----:B------:R-:W1:Y:S02]  /*7a50*/  @!P0 SYNCS.PHASECHK.TRANS64 P0, [R6+URZ], R3 ;  /* 0x00000003060085a7 */ /* 0x000e64000800007f */
[----:B-1----:R-:W-:Y:S05]  /*7a60*/  @!P0 BRA `(.L_x_137) ;  /* 0xfffffffc00f08947 */ /* 0x002fea000383ffff */
[----:B------:R-:W-:Y:S05]  /*7a70*/  BRA `(.L_x_162) ;  /* 0xfffffff400a07947 */ /* 0x000fea000383ffff */
.L_x_138:
[----:B0-----:R0:W1:Y:S02]  /*7a80*/  SYNCS.PHASECHK.TRANS64.TRYWAIT P0, [R7+URZ], R4 ;  /* 0x00000004070075a7 */ /* 0x001064000800017f */
[----:B-1----:R-:W-:Y:S05]  /*7a90*/  @!P0 NANOSLEEP.SYNCS 0x989680 ;  /* 0x009896800000895d */ /* 0x002fea0003900000 */
[----:B------:R-:W1:Y:S02]  /*7aa0*/  @!P0 SYNCS.PHASECHK.TRANS64 P0, [R7+URZ], R4 ;  /* 0x00000004070085a7 */ /* 0x000e64000800007f */
[----:B-1----:R-:W-:Y:S05]  /*7ab0*/  @!P0 BRA `(.L_x_138) ;  /* 0xfffffffc00f08947 */ /* 0x002fea000383ffff */
[----:B------:R-:W-:Y:S05]  /*7ac0*/  BRA `(.L_x_163) ;  /* 0xfffffff400b07947 */ /* 0x000fea000383ffff */
.L_x_139:
[----:B0-----:R0:W1:Y:S02]  /*7ad0*/  SYNCS.PHASECHK.TRANS64.TRYWAIT P0, [R6+URZ], R3 ;  /* 0x00000003060075a7 */ /* 0x001064000800017f */
[----:B-1----:R-:W-:Y:S05]  /*7ae0*/  @!P0 NANOSLEEP.SYNCS 0x989680 ;  /* 0x009896800000895d */ /* 0x002fea0003900000 */
[----:B------:R-:W1:Y:S02]  /*7af0*/  @!P0 SYNCS.PHASECHK.TRANS64 P0, [R6+URZ], R3 ;  /* 0x00000003060085a7 */ /* 0x000e64000800007f */
[----:B-1----:R-:W-:Y:S05]  /*7b00*/  @!P0 BRA `(.L_x_139) ;  /* 0xfffffffc00f08947 */ /* 0x002fea000383ffff */
[----:B------:R-:W-:Y:S05]  /*7b10*/  BRA `(.L_x_164) ;  /* 0xfffffff400c07947 */ /* 0x000fea000383ffff */
.L_x_140:
[----:B0-----:R0:W1:Y:S02]  /*7b20*/  SYNCS.PHASECHK.TRANS64.TRYWAIT P0, [R7+URZ], R4 ;  /* 0x00000004070075a7 */ /* 0x001064000800017f */
[----:B-1----:R-:W-:Y:S05]  /*7b30*/  @!P0 NANOSLEEP.SYNCS 0x989680 ;  /* 0x009896800000895d */ /* 0x002fea0003900000 */
[----:B------:R-:W1:Y:S02]  /*7b40*/  @!P0 SYNCS.PHASECHK.TRANS64 P0, [R7+URZ], R4 ;  /* 0x00000004070085a7 */ /* 0x000e64000800007f */
[----:B-1----:R-:W-:Y:S05]  /*7b50*/  @!P0 BRA `(.L_x_140) ;  /* 0xfffffffc00f08947 */ /* 0x002fea000383ffff */
[----:B------:R-:W-:Y:S05]  /*7b60*/  BRA `(.L_x_165) ;  /* 0xfffffff400d07947 */ /* 0x000fea000383ffff */
.L_x_141:
[----:B0-----:R0:W1:Y:S02]  /*7b70*/  SYNCS.PHASECHK.TRANS64.TRYWAIT P0, [R6+URZ], R3 ;  /* 0x00000003060075a7 */ /* 0x001064000800017f */
[----:B-1----:R-:W-:Y:S05]  /*7b80*/  @!P0 NANOSLEEP.SYNCS 0x989680 ;  /* 0x009896800000895d */ /* 0x002fea0003900000 */
[----:B------:R-:W1:Y:S02]  /*7b90*/  @!P0 SYNCS.PHASECHK.TRANS64 P0, [R6+URZ], R3 ;  /* 0x00000003060085a7 */ /* 0x000e64000800007f */
[----:B-1----:R-:W-:Y:S05]  /*7ba0*/  @!P0 BRA `(.L_x_141) ;  /* 0xfffffffc00f08947 */ /* 0x002fea000383ffff */
[----:B------:R-:W-:Y:S05]  /*7bb0*/  BRA `(.L_x_166) ;  /* 0xfffffff400e07947 */ /* 0x000fea000383ffff */
.L_x_142:
[----:B0-----:R0:W1:Y:S02]  /*7bc0*/  SYNCS.PHASECHK.TRANS64.TRYWAIT P0, [R7+URZ], R4 ;  /* 0x00000004070075a7 */ /* 0x001064000800017f */
[----:B-1----:R-:W-:Y:S05]  /*7bd0*/  @!P0 NANOSLEEP.SYNCS 0x989680 ;  /* 0x009896800000895d */ /* 0x002fea0003900000 */
[----:B------:R-:W1:Y:S02]  /*7be0*/  @!P0 SYNCS.PHASECHK.TRANS64 P0, [R7+URZ], R4 ;  /* 0x00000004070085a7 */ /* 0x000e64000800007f */
[----:B-1----:R-:W-:Y:S05]  /*7bf0*/  @!P0 BRA `(.L_x_142) ;  /* 0xfffffffc00f08947 */ /* 0x002fea000383ffff */
[----:B------:R-:W-:Y:S05]  /*7c00*/  BRA `(.L_x_167) ;  /* 0xfffffff400f07947 */ /* 0x000fea000383ffff */
.L_x_143:
[----:B0-----:R0:W1:Y:S02]  /*7c10*/  SYNCS.PHASECHK.TRANS64.TRYWAIT P0, [R6+URZ], R3 ;  /* 0x00000003060075a7 */ /* 0x001064000800017f */
[----:B-1----:R-:W-:Y:S05]  /*7c20*/  @!P0 NANOSLEEP.SYNCS 0x989680 ;  /* 0x009896800000895d */ /* 0x002fea0003900000 */
[----:B------:R-:W1:Y:S02]  /*7c30*/  @!P0 SYNCS.PHASECHK.TRANS64 P0, [R6+URZ], R3 ;  /* 0x00000003060085a7 */ /* 0x000e64000800007f */
[----:B-1----:R-:W-:Y:S05]  /*7c40*/  @!P0 BRA `(.L_x_143) ;  /* 0xfffffffc00f08947 */ /* 0x002fea000383ffff */
[----:B------:R-:W-:Y:S05]  /*7c50*/  BRA `(.L_x_168) ;  /* 0xfffffff800007947 */ /* 0x000fea000383ffff */
.L_x_144:
[----:B-1----:R1:W2:Y:S02]  /*7c60*/  SYNCS.PHASECHK.TRANS64.TRYWAIT P0, [R7+URZ], R4 ;  /* 0x00000004070075a7 */ /* 0x0022a4000800017f */
[----:B--2---:R-:W-:Y:S05]  /*7c70*/  @!P0 NANOSLEEP.SYNCS 0x989680 ;  /* 0x009896800000895d */ /* 0x004fea0003900000 */
[----:B------:R-:W2:Y:S02]  /*7c80*/  @!P0 SYNCS.PHASECHK.TRANS64 P0, [R7+URZ], R4 ;  /* 0x00000004070085a7 */ /* 0x000ea4000800007f */
[----:B--2---:R-:W-:Y:S05]  /*7c90*/  @!P0 BRA `(.L_x_144) ;  /* 0xfffffffc00f08947 */ /* 0x004fea000383ffff */
[----:B------:R-:W-:Y:S05]  /*7ca0*/  BRA `(.L_x_169) ;  /* 0xfffffff800087947 */ /* 0x000fea000383ffff */
.L_x_170:
[----:B------:R-:W-:-:S00]  /*7cb0*/  BRA `(.L_x_170) ;  /* 0xfffffffc00fc7947 */ /* 0x000fc0000383ffff */
[----:B------:R-:W-:-:S00]  /*7cc0*/  NOP ;  /* 0x0000000000007918 */ /* 0x000fc00000000000 */
        /* <DEDUP_REMOVED lines=11> */
.L_x_171:


//--------------------- .nv.shared._ZN7cutlass13device_kernelINS_4gemm6kernel13GemmUniversalIN4cute5tupleIJiiiiEEENS1_10collective13CollectiveMmaINS1_37MainloopSm90TmaGmmaWarpSpecializedFP8ILi18ENS5_IJNS4_1CILi2EEESB_NSA_ILi1EEEEEENS1_35KernelTmaWarpSpecializedCooperativeEEENS5_IJNSA_ILi128EEENSA_ILi64EEESH_EEENS_12float_e4m3_tENS5_IJlSC_lEEESJ_SK_NS4_8TiledMMAINS4_8MMA_AtomIJNS4_4SM904GMMA30MMA_64x64x32_F32E4M3E4M3_SS_TNILNSO_7ScaleInE1ELSQ_1EEEEEENS4_6LayoutINS5_IJSB_SC_SC_EEENS5_IJSC_NSA_ILi0EEESV_EEEEENS5_IJNS4_10UnderscoreESY_SY_EEEEENS4_23SM90_TMA_LOAD_MULTICASTENS4_14ComposedLayoutINS4_7SwizzleILi2ELi4ELi3EEENS4_18smem_ptr_flag_bitsILi8EEENST_INS5_IJNSA_ILi8EEESH_EEENS5_IJSH_SC_EEEEEEEvNS4_8identityES11_S1B_vS1C_EENS_8epilogue10collective6detail29Sm90TmaWarpSpecializedAdapterINS1F_15DefaultEpilogueISJ_SK_SK_NS1E_6thread17LinearCombinationISJ_Li1EffLNS1J_9ScaleType4KindE0ELNS_15FloatRoundStyleE2ESJ_EENS1_15EpilogueDefaultEEEEEvvEEEEvNT_6ParamsE --------------------------
	.section	.nv.shared._ZN7cutlass13device_kernelINS_4gemm6kernel13GemmUniversalIN4cute5tupleIJiiiiEEENS1_10collective13CollectiveMmaINS1_37MainloopSm90TmaGmmaWarpSpecializedFP8ILi18ENS5_IJNS4_1CILi2EEESB_NSA_ILi1EEEEEENS1_35KernelTmaWarpSpecializedCooperativeEEENS5_IJNSA_ILi128EEENSA_ILi64EEESH_EEENS_12float_e4m3_tENS5_IJlSC_lEEESJ_SK_NS4_8TiledMMAINS4_8MMA_AtomIJNS4_4SM904GMMA30MMA_64x64x32_F32E4M3E4M3_SS_TNILNSO_7ScaleInE1ELSQ_1EEEEEENS4_6LayoutINS5_IJSB_SC_SC_EEENS5_IJSC_NSA_ILi0EEESV_EEEEENS5_IJNS4_10UnderscoreESY_SY_EEEEENS4_23SM90_TMA_LOAD_MULTICASTENS4_14ComposedLayoutINS4_7SwizzleILi2ELi4ELi3EEENS4_18smem_ptr_flag_bitsILi8EEENST_INS5_IJNSA_ILi8EEESH_EEENS5_IJSH_SC_EEEEEEEvNS4_8identityES11_S1B_vS1C_EENS_8epilogue10collective6detail29Sm90TmaWarpSpecializedAdapterINS1F_15DefaultEpilogueISJ_SK_SK_NS1E_6thread17LinearCombinationISJ_Li1EffLNS1J_9ScaleType4KindE0ELNS_15FloatRoundStyleE2ESJ_EENS1_15EpilogueDefaultEEEEEvvEEEEvNT_6ParamsE,"aw",@nobits
	.sectionflags	@""
	.align	16
	.zero		1024


//--------------------- .nv.shared.reserved.0     --------------------------
	.section	.nv.shared.reserved.0,"aw",@nobits
	.weak		__nv_reservedSMEM_offset_0_alias
	.size		__nv_reservedSMEM_offset_0_alias, 0, 0
	.other		__nv_reservedSMEM_offset_0_alias,@"STO_CUDA_RESERVED_SHARED STV_DEFAULT"
__nv_reservedSMEM_offset_0_alias:
	.zero		0


//--------------------- .nv.global                --------------------------
	.section	.nv.global,"aw",@nobits
.nv.global:
	.type		_ZN40_INTERNAL_4f7d6e3b_4_k_cu_d8ab9e71_268024cute1_E,@object
	.size		_ZN40_INTERNAL_4f7d6e3b_4_k_cu_d8ab9e71_268024cute1_E,(_ZN40_INTERNAL_4f7d6e3b_4_k_cu_d8ab9e71_268024cuda3std3__45__cpo6cbeginE - _ZN40_INTERNAL_4f7d6e3b_4_k_cu_d8ab9e71_268024cute1_E)
_ZN40_INTERNAL_4f7d6e3b_4_k_cu_d8ab9e71_268024cute1_E:
	.zero		1
	.type		_ZN40_INTERNAL_4f7d6e3b_4_k_cu_d8ab9e71_268024cuda3std3__45__cpo6cbeginE,@object
	.size		_ZN40_INTERNAL_4f7d6e3b_4_k_cu_d8ab9e71_268024cuda3std3__45__cpo6cbeginE,(_ZN40_INTERNAL_4f7d6e3b_4_k_cu_d8ab9e71_268024cuda3std3__48in_placeE - _ZN40_INTERNAL_4f7d6e3b_4_k_cu_d8ab9e71_268024cuda3std3__45__cpo6cbeginE)
_ZN40_INTERNAL_4f7d6e3b_4_k_cu_d8ab9e71_268024cuda3std3__45__cpo6cbeginE:
	.zero		1
	.type		_ZN40_INTERNAL_4f7d6e3b_4_k_cu_d8ab9e71_268024cuda3std3__48in_placeE,@object
	.size		_ZN40_INTERNAL_4f7d6e3b_4_k_cu_d8ab9e71_268024cuda3std3__48in_placeE,(_ZN40_INTERNAL_4f7d6e3b_4_k_cu_d8ab9e71_268024cuda3std6ranges3__45__cpo9iter_moveE - _ZN40_INTERNAL_4f7d6e3b_4_k_cu_d8ab9e71_268024cuda3std3__48in_placeE)
_ZN40_INTERNAL_4f7d6e3b_4_k_cu_d8ab9e71_268024cuda3std3__48in_placeE:
	.zero		1
	.type		_ZN40_INTERNAL_4f7d6e3b_4_k_cu_d8ab9e71_268024cuda3std6ranges3__45__cpo9iter_moveE,@object
	.size		_ZN40_INTERNAL_4f7d6e3b_4_k_cu_d8ab9e71_268024cuda3std6ranges3__45__cpo9iter_moveE,(_ZN40_INTERNAL_4f7d6e3b_4_k_cu_d8ab9e71_268024cuda3std3__45__cpo5beginE - _ZN40_INTERNAL_4f7d6e3b_4_k_cu_d8ab9e71_268024cuda3std6ranges3__45__cpo9iter_moveE)
_ZN40_INTERNAL_4f7d6e3b_4_k_cu_d8ab9e71_268024cuda3std6ranges3__45__cpo9iter_moveE:
	.zero		1
	.type		_ZN40_INTERNAL_4f7d6e3b_4_k_cu_d8ab9e71_268024cuda3std3__45__cpo5beginE,@object
	.size		_ZN40_INTERNAL_4f7d6e3b_4_k_cu_d8ab9e71_268024cuda3std3__45__cpo5beginE,(_ZN40_INTERNAL_4f7d6e3b_4_k_cu_d8ab9e71_268024cuda3std3__442_GLOBAL__N__4f7d6e3b_4_k_cu_d8ab9e71_268026ignoreE - _ZN40_INTERNAL_4f7d6e3b_4_k_cu_d8ab9e71_268024cuda3std3__45__cpo5beginE)
_ZN40_INTERNAL_4f7d6e3b_4_k_cu_d8ab9e71_268024cuda3std3__45__cpo5beginE:
	.zero		1
	.type		_ZN40_INTERNAL_4f7d6e3b_4_k_cu_d8ab9e71_268024cuda3std3__442_GLOBAL__N__4f7d6e3b_4_k_cu_d8ab9e71_268026ignoreE,@object
	.size		_ZN40_INTERNAL_4f7d6e3b_4_k_cu_d8ab9e71_268024cuda3std3__442_GLOBAL__N__4f7d6e3b_4_k_cu_d8ab9e71_268026ignoreE,(_ZN40_INTERNAL_4f7d6e3b_4_k_cu_d8ab9e71_268024cute7productE - _ZN40_INTERNAL_4f7d6e3b_4_k_cu_d8ab9e71_268024cuda3std3__442_GLOBAL__N__4f7d6e3b_4_k_cu_d8ab9e71_268026ignoreE)
_ZN40_INTERNAL_4f7d6e3b_4_k_cu_d8ab9e71_268024cuda3std3__442_GLOBAL__N__4f7d6e3b_4_k_cu_d8ab9e71_268026ignoreE:
	.zero		1
	.type		_ZN40_INTERNAL_4f7d6e3b_4_k_cu_d8ab9e71_268024cute7productE,@object
	.size		_ZN40_INTERNAL_4f7d6e3b_4_k_cu_d8ab9e71_268024cute7productE,(_ZN40_INTERNAL_4f7d6e3b_4_k_cu_d8ab9e71_268024cuda3std3__45__cpo3endE - _ZN40_INTERNAL_4f7d6e3b_4_k_cu_d8ab9e71_268024cute7productE)
_ZN40_INTERNAL_4f7d6e3b_4_k_cu_d8ab9e71_268024cute7productE:
	.zero		1
	.type		_ZN40_INTERNAL_4f7d6e3b_4_k_cu_d8ab9e71_268024cuda3std3__45__cpo3endE,@object
	.size		_ZN40_INTERNAL_4f7d6e3b_4_k_cu_d8ab9e71_268024cuda3std3__45__cpo3endE,(_ZN40_INTERNAL_4f7d6e3b_4_k_cu_d8ab9e71_268024cuda3std3__419piecewise_constructE - _ZN40_INTERNAL_4f7d6e3b_4_k_cu_d8ab9e71_268024cuda3std3__45__cpo3endE)
_ZN40_INTERNAL_4f7d6e3b_4_k_cu_d8ab9e71_268024cuda3std3__45__cpo3endE:
	.zero		1
	.type		_ZN40_INTERNAL_4f7d6e3b_4_k_cu_d8ab9e71_268024cuda3std3__419piecewise_constructE,@object
	.size		_ZN40_INTERNAL_4f7d6e3b_4_k_cu_d8ab9e71_268024cuda3std3__419piecewise_constructE,(_ZN40_INTERNAL_4f7d6e3b_4_k_cu_d8ab9e71_268024cuda3std3__45__cpo4cendE - _ZN40_INTERNAL_4f7d6e3b_4_k_cu_d8ab9e71_268024cuda3std3__419piecewise_constructE)
_ZN40_INTERNAL_4f7d6e3b_4_k_cu_d8ab9e71_268024cuda3std3__419piecewise_constructE:
	.zero		1
	.type		_ZN40_INTERNAL_4f7d6e3b_4_k_cu_d8ab9e71_268024cuda3std3__45__cpo4cendE,@object
	.size		_ZN40_INTERNAL_4f7d6e3b_4_k_cu_d8ab9e71_268024cuda3std3__45__cpo4cendE,(_ZN40_INTERNAL_4f7d6e3b_4_k_cu_d8ab9e71_268024cuda3std6ranges3__45__cpo4swapE - _ZN40_INTERNAL_4f7d6e3b_4_k_cu_d8ab9e71_268024cuda3std3__45__cpo4cendE)
_ZN40_INTERNAL_4f7d6e3b_4_k_cu_d8ab9e71_268024cuda3std3__45__cpo4cendE:
	.zero		1
	.type		_ZN40_INTERNAL_4f7d6e3b_4_k_cu_d8ab9e71_268024cuda3std6ranges3__45__cpo4swapE,@object
	.size		_ZN40_INTERNAL_4f7d6e3b_4_k_cu_d8ab9e71_268024cuda3std6ranges3__45__cpo4swapE,(.L_7 - _ZN40_INTERNAL_4f7d6e3b_4_k_cu_d8ab9e71_268024cuda3std6ranges3__45__cpo4swapE)
_ZN40_INTERNAL_4f7d6e3b_4_k_cu_d8ab9e71_268024cuda3std6ranges3__45__cpo4swapE:
	.zero		1
.L_7:


//--------------------- .nv.constant0._ZN7cutlass13device_kernelINS_4gemm6kernel13GemmUniversalIN4cute5tupleIJiiiiEEENS1_10collective13CollectiveMmaINS1_37MainloopSm90TmaGmmaWarpSpecializedFP8ILi18ENS5_IJNS4_1CILi2EEESB_NSA_ILi1EEEEEENS1_35KernelTmaWarpSpecializedCooperativeEEENS5_IJNSA_ILi128EEENSA_ILi64EEESH_EEENS_12float_e4m3_tENS5_IJlSC_lEEESJ_SK_NS4_8TiledMMAINS4_8MMA_AtomIJNS4_4SM904GMMA30MMA_64x64x32_F32E4M3E4M3_SS_TNILNSO_7ScaleInE1ELSQ_1EEEEEENS4_6LayoutINS5_IJSB_SC_SC_EEENS5_IJSC_NSA_ILi0EEESV_EEEEENS5_IJNS4_10UnderscoreESY_SY_EEEEENS4_23SM90_TMA_LOAD_MULTICASTENS4_14ComposedLayoutINS4_7SwizzleILi2ELi4ELi3EEENS4_18smem_ptr_flag_bitsILi8EEENST_INS5_IJNSA_ILi8EEESH_EEENS5_IJSH_SC_EEEEEEEvNS4_8identityES11_S1B_vS1C_EENS_8epilogue10collective6detail29Sm90TmaWarpSpecializedAdapterINS1F_15DefaultEpilogueISJ_SK_SK_NS1E_6thread17LinearCombinationISJ_Li1EffLNS1J_9ScaleType4KindE0ELNS_15FloatRoundStyleE2ESJ_EENS1_15EpilogueDefaultEEEEEvvEEEEvNT_6ParamsE --------------------------
	.section	.nv.constant0._ZN7cutlass13device_kernelINS_4gemm6kernel13GemmUniversalIN4cute5tupleIJiiiiEEENS1_10collective13CollectiveMmaINS1_37MainloopSm90TmaGmmaWarpSpecializedFP8ILi18ENS5_IJNS4_1CILi2EEESB_NSA_ILi1EEEEEENS1_35KernelTmaWarpSpecializedCooperativeEEENS5_IJNSA_ILi128EEENSA_ILi64EEESH_EEENS_12float_e4m3_tENS5_IJlSC_lEEESJ_SK_NS4_8TiledMMAINS4_8MMA_AtomIJNS4_4SM904GMMA30MMA_64x64x32_F32E4M3E4M3_SS_TNILNSO_7ScaleInE1ELSQ_1EEEEEENS4_6LayoutINS5_IJSB_SC_SC_EEENS5_IJSC_NSA_ILi0EEESV_EEEEENS5_IJNS4_10UnderscoreESY_SY_EEEEENS4_23SM90_TMA_LOAD_MULTICASTENS4_14ComposedLayoutINS4_7SwizzleILi2ELi4ELi3EEENS4_18smem_ptr_flag_bitsILi8EEENST_INS5_IJNSA_ILi8EEESH_EEENS5_IJSH_SC_EEEEEEEvNS4_8identityES11_S1B_vS1C_EENS_8epilogue10collective6detail29Sm90TmaWarpSpecializedAdapterINS1F_15DefaultEpilogueISJ_SK_SK_NS1E_6thread17LinearCombinationISJ_Li1EffLNS1J_9ScaleType4KindE0ELNS_15FloatRoundStyleE2ESJ_EENS1_15EpilogueDefaultEEEEEvvEEEEvNT_6ParamsE,"a",@progbits
	.sectionflags	@""
	.align	4
.nv.constant0._ZN7cutlass13device_kernelINS_4gemm6kernel13GemmUniversalIN4cute5tupleIJiiiiEEENS1_10collective13CollectiveMmaINS1_37MainloopSm90TmaGmmaWarpSpecializedFP8ILi18ENS5_IJNS4_1CILi2EEESB_NSA_ILi1EEEEEENS1_35KernelTmaWarpSpecializedCooperativeEEENS5_IJNSA_ILi128EEENSA_ILi64EEESH_EEENS_12float_e4m3_tENS5_IJlSC_lEEESJ_SK_NS4_8TiledMMAINS4_8MMA_AtomIJNS4_4SM904GMMA30MMA_64x64x32_F32E4M3E4M3_SS_TNILNSO_7ScaleInE1ELSQ_1EEEEEENS4_6LayoutINS5_IJSB_SC_SC_EEENS5_IJSC_NSA_ILi0EEESV_EEEEENS5_IJNS4_10UnderscoreESY_SY_EEEEENS4_23SM90_TMA_LOAD_MULTICASTENS4_14ComposedLayoutINS4_7SwizzleILi2ELi4ELi3EEENS4_18smem_ptr_flag_bitsILi8EEENST_INS5_IJNSA_ILi8EEESH_EEENS5_IJSH_SC_EEEEEEEvNS4_8identityES11_S1B_vS1C_EENS_8epilogue10collective6detail29Sm90TmaWarpSpecializedAdapterINS1F_15DefaultEpilogueISJ_SK_SK_NS1E_6thread17LinearCombinationISJ_Li1EffLNS1J_9ScaleType4KindE0ELNS_15FloatRoundStyleE2ESJ_EENS1_15EpilogueDefaultEEEEEvvEEEEvNT_6ParamsE:
	.zero		1664


//--------------------- SYMBOLS --------------------------

	.type		.nv.reservedSmem.offset0,@object
	.size		.nv.reservedSmem.offset0,0x4
